//
// Generated by NVIDIA NVVM Compiler
//
// Compiler Build ID: CL-36424714
// Cuda compilation tools, release 13.0, V13.0.88
// Based on NVVM 20.0.0
//

.version 9.0
.target sm_100
.address_size 64

	// .globl	_Z28bitonic_global_stride_kernelPiiii
// _ZZ21bitonic_shared_kernelILi512EEvPiiE5s_mem has been demoted
// _ZZ21bitonic_shared_kernelILi256EEvPiiE5s_mem has been demoted
// _ZZ21bitonic_shared_kernelILi128EEvPiiE5s_mem has been demoted
// _ZZ21bitonic_shared_kernelILi1024EEvPiiE5s_mem has been demoted

.visible .entry _Z28bitonic_global_stride_kernelPiiii(
	.param .u64 .ptr .align 1 _Z28bitonic_global_stride_kernelPiiii_param_0,
	.param .u32 _Z28bitonic_global_stride_kernelPiiii_param_1,
	.param .u32 _Z28bitonic_global_stride_kernelPiiii_param_2,
	.param .u32 _Z28bitonic_global_stride_kernelPiiii_param_3
)
{
	.reg .pred 	%p<10>;
	.reg .b32 	%r<17>;
	.reg .b64 	%rd<7>;

	ld.param.u64 	%rd4, [_Z28bitonic_global_stride_kernelPiiii_param_0];
	ld.param.u32 	%r9, [_Z28bitonic_global_stride_kernelPiiii_param_1];
	ld.param.u32 	%r10, [_Z28bitonic_global_stride_kernelPiiii_param_2];
	ld.param.u32 	%r11, [_Z28bitonic_global_stride_kernelPiiii_param_3];
	mov.u32 	%r12, %ctaid.x;
	mov.u32 	%r1, %ntid.x;
	mov.u32 	%r13, %tid.x;
	mad.lo.s32 	%r16, %r12, %r1, %r13;
	setp.ge.s32 	%p1, %r16, %r9;
	@%p1 bra 	$L__BB0_6;
	cvta.to.global.u64 	%rd1, %rd4;
	mov.u32 	%r14, %nctaid.x;
	mul.lo.s32 	%r3, %r14, %r1;
$L__BB0_2:
	xor.b32  	%r5, %r16, %r10;
	setp.le.s32 	%p2, %r5, %r16;
	setp.ge.s32 	%p3, %r5, %r9;
	or.pred  	%p4, %p2, %p3;
	@%p4 bra 	$L__BB0_5;
	and.b32  	%r15, %r16, %r11;
	mul.wide.s32 	%rd5, %r16, 4;
	add.s64 	%rd2, %rd1, %rd5;
	ld.global.u32 	%r6, [%rd2];
	mul.wide.s32 	%rd6, %r5, 4;
	add.s64 	%rd3, %rd1, %rd6;
	ld.global.u32 	%r7, [%rd3];
	setp.gt.s32 	%p5, %r6, %r7;
	setp.ne.s32 	%p6, %r15, 0;
	xor.pred  	%p7, %p6, %p5;
	not.pred 	%p8, %p7;
	@%p8 bra 	$L__BB0_5;
	st.global.u32 	[%rd2], %r7;
	st.global.u32 	[%rd3], %r6;
$L__BB0_5:
	add.s32 	%r16, %r16, %r3;
	setp.lt.s32 	%p9, %r16, %r9;
	@%p9 bra 	$L__BB0_2;
$L__BB0_6:
	ret;

}
	// .globl	_Z27bitonic_global_fused_kernelPiii
.visible .entry _Z27bitonic_global_fused_kernelPiii(
	.param .u64 .ptr .align 1 _Z27bitonic_global_fused_kernelPiii_param_0,
	.param .u32 _Z27bitonic_global_fused_kernelPiii_param_1,
	.param .u32 _Z27bitonic_global_fused_kernelPiii_param_2
)
{
	.reg .pred 	%p<12>;
	.reg .b32 	%r<22>;
	.reg .b64 	%rd<11>;

	ld.param.u64 	%rd4, [_Z27bitonic_global_fused_kernelPiii_param_0];
	ld.param.u32 	%r13, [_Z27bitonic_global_fused_kernelPiii_param_1];
	ld.param.u32 	%r14, [_Z27bitonic_global_fused_kernelPiii_param_2];
	cvta.to.global.u64 	%rd1, %rd4;
	mov.u32 	%r15, %ctaid.x;
	mov.u32 	%r1, %ntid.x;
	mov.u32 	%r16, %tid.x;
	mad.lo.s32 	%r20, %r15, %r1, %r16;
	setp.ge.s32 	%p1, %r20, %r13;
	@%p1 bra 	$L__BB1_9;
	shr.s32 	%r3, %r14, 1;
	mov.u32 	%r17, %nctaid.x;
	mul.lo.s32 	%r4, %r17, %r1;
$L__BB1_2:
	setp.lt.s32 	%p2, %r3, 1;
	@%p2 bra 	$L__BB1_8;
	mul.wide.s32 	%rd5, %r20, 4;
	add.s64 	%rd2, %rd4, %rd5;
	add.s64 	%rd3, %rd1, %rd5;
	and.b32  	%r6, %r20, %r14;
	mov.u32 	%r21, %r3;
$L__BB1_4:
	mov.u32 	%r7, %r21;
	xor.b32  	%r8, %r7, %r20;
	setp.le.s32 	%p3, %r8, %r20;
	setp.ge.s32 	%p4, %r8, %r13;
	or.pred  	%p5, %p3, %p4;
	@%p5 bra 	$L__BB1_7;
	setp.ne.s32 	%p6, %r6, 0;
	// begin inline asm
	ld.global.nc.s32 %r18, [%rd2];
	// end inline asm
	mul.wide.s32 	%rd8, %r8, 4;
	add.s64 	%rd7, %rd4, %rd8;
	// begin inline asm
	ld.global.nc.s32 %r19, [%rd7];
	// end inline asm
	setp.gt.s32 	%p7, %r18, %r19;
	xor.pred  	%p8, %p6, %p7;
	not.pred 	%p9, %p8;
	@%p9 bra 	$L__BB1_7;
	st.global.u32 	[%rd3], %r19;
	add.s64 	%rd10, %rd1, %rd8;
	st.global.u32 	[%rd10], %r18;
$L__BB1_7:
	shr.u32 	%r21, %r7, 1;
	setp.gt.u32 	%p10, %r7, 1;
	@%p10 bra 	$L__BB1_4;
$L__BB1_8:
	add.s32 	%r20, %r20, %r4;
	setp.lt.s32 	%p11, %r20, %r13;
	@%p11 bra 	$L__BB1_2;
$L__BB1_9:
	ret;

}
	// .globl	_Z21bitonic_shared_kernelILi512EEvPii
.visible .entry _Z21bitonic_shared_kernelILi512EEvPii(
	.param .u64 .ptr .align 1 _Z21bitonic_shared_kernelILi512EEvPii_param_0,
	.param .u32 _Z21bitonic_shared_kernelILi512EEvPii_param_1
)
{
	.reg .pred 	%p<228>;
	.reg .b32 	%r<156>;
	.reg .b64 	%rd<5>;
	// demoted variable
	.shared .align 4 .b8 _ZZ21bitonic_shared_kernelILi512EEvPiiE5s_mem[2048];
	ld.param.u64 	%rd2, [_Z21bitonic_shared_kernelILi512EEvPii_param_0];
	ld.param.u32 	%r122, [_Z21bitonic_shared_kernelILi512EEvPii_param_1];
	cvta.to.global.u64 	%rd3, %rd2;
	mov.u32 	%r1, %tid.x;
	mov.u32 	%r124, %ctaid.x;
	mov.u32 	%r125, %ntid.x;
	mad.lo.s32 	%r2, %r124, %r125, %r1;
	setp.ge.s32 	%p1, %r2, %r122;
	mul.wide.s32 	%rd4, %r2, 4;
	add.s64 	%rd1, %rd3, %rd4;
	mov.b32 	%r155, 2147483647;
	@%p1 bra 	$L__BB2_2;
	ld.global.u32 	%r155, [%rd1];
$L__BB2_2:
	shl.b32 	%r126, %r1, 2;
	mov.u32 	%r127, _ZZ21bitonic_shared_kernelILi512EEvPiiE5s_mem;
	add.s32 	%r5, %r127, %r126;
	st.shared.u32 	[%r5], %r155;
	bar.sync 	0;
	xor.b32  	%r6, %r1, 1;
	setp.le.u32 	%p2, %r6, %r1;
	xor.b32  	%r128, %r126, 4;
	add.s32 	%r7, %r127, %r128;
	@%p2 bra 	$L__BB2_5;
	shr.u32 	%r129, %r1, 1;
	and.b32  	%r130, %r129, 1;
	setp.eq.b32 	%p3, %r130, 1;
	ld.shared.u32 	%r8, [%r5];
	ld.shared.u32 	%r9, [%r7];
	setp.gt.s32 	%p4, %r8, %r9;
	xor.pred  	%p5, %p3, %p4;
	not.pred 	%p6, %p5;
	@%p6 bra 	$L__BB2_5;
	st.shared.u32 	[%r5], %r9;
	st.shared.u32 	[%r7], %r8;
$L__BB2_5:
	bar.sync 	0;
	and.b32  	%r10, %r1, 4;
	xor.b32  	%r11, %r1, 2;
	setp.le.u32 	%p7, %r11, %r1;
	xor.b32  	%r132, %r126, 8;
	add.s32 	%r12, %r127, %r132;
	@%p7 bra 	$L__BB2_8;
	setp.ne.s32 	%p8, %r10, 0;
	ld.shared.u32 	%r13, [%r5];
	ld.shared.u32 	%r14, [%r12];
	setp.gt.s32 	%p9, %r13, %r14;
	xor.pred  	%p10, %p8, %p9;
	not.pred 	%p11, %p10;
	@%p11 bra 	$L__BB2_8;
	st.shared.u32 	[%r5], %r14;
	st.shared.u32 	[%r12], %r13;
$L__BB2_8:
	setp.le.u32 	%p12, %r6, %r1;
	bar.sync 	0;
	@%p12 bra 	$L__BB2_11;
	setp.ne.s32 	%p13, %r10, 0;
	ld.shared.u32 	%r15, [%r5];
	ld.shared.u32 	%r16, [%r7];
	setp.gt.s32 	%p14, %r15, %r16;
	xor.pred  	%p15, %p13, %p14;
	not.pred 	%p16, %p15;
	@%p16 bra 	$L__BB2_11;
	st.shared.u32 	[%r5], %r16;
	st.shared.u32 	[%r7], %r15;
$L__BB2_11:
	bar.sync 	0;
	and.b32  	%r17, %r1, 8;
	xor.b32  	%r18, %r1, 4;
	setp.le.u32 	%p17, %r18, %r1;
	xor.b32  	%r135, %r126, 16;
	add.s32 	%r19, %r127, %r135;
	@%p17 bra 	$L__BB2_14;
	setp.ne.s32 	%p18, %r17, 0;
	ld.shared.u32 	%r20, [%r5];
	ld.shared.u32 	%r21, [%r19];
	setp.gt.s32 	%p19, %r20, %r21;
	xor.pred  	%p20, %p18, %p19;
	not.pred 	%p21, %p20;
	@%p21 bra 	$L__BB2_14;
	st.shared.u32 	[%r5], %r21;
	st.shared.u32 	[%r19], %r20;
$L__BB2_14:
	setp.le.u32 	%p22, %r11, %r1;
	bar.sync 	0;
	@%p22 bra 	$L__BB2_17;
	setp.ne.s32 	%p23, %r17, 0;
	ld.shared.u32 	%r22, [%r5];
	ld.shared.u32 	%r23, [%r12];
	setp.gt.s32 	%p24, %r22, %r23;
	xor.pred  	%p25, %p23, %p24;
	not.pred 	%p26, %p25;
	@%p26 bra 	$L__BB2_17;
	st.shared.u32 	[%r5], %r23;
	st.shared.u32 	[%r12], %r22;
$L__BB2_17:
	setp.le.u32 	%p27, %r6, %r1;
	bar.sync 	0;
	@%p27 bra 	$L__BB2_20;
	setp.ne.s32 	%p28, %r17, 0;
	ld.shared.u32 	%r24, [%r5];
	ld.shared.u32 	%r25, [%r7];
	setp.gt.s32 	%p29, %r24, %r25;
	xor.pred  	%p30, %p28, %p29;
	not.pred 	%p31, %p30;
	@%p31 bra 	$L__BB2_20;
	st.shared.u32 	[%r5], %r25;
	st.shared.u32 	[%r7], %r24;
$L__BB2_20:
	bar.sync 	0;
	and.b32  	%r26, %r1, 16;
	xor.b32  	%r27, %r1, 8;
	setp.le.u32 	%p32, %r27, %r1;
	xor.b32  	%r138, %r126, 32;
	add.s32 	%r28, %r127, %r138;
	@%p32 bra 	$L__BB2_23;
	setp.ne.s32 	%p33, %r26, 0;
	ld.shared.u32 	%r29, [%r5];
	ld.shared.u32 	%r30, [%r28];
	setp.gt.s32 	%p34, %r29, %r30;
	xor.pred  	%p35, %p33, %p34;
	not.pred 	%p36, %p35;
	@%p36 bra 	$L__BB2_23;
	st.shared.u32 	[%r5], %r30;
	st.shared.u32 	[%r28], %r29;
$L__BB2_23:
	setp.le.u32 	%p37, %r18, %r1;
	bar.sync 	0;
	@%p37 bra 	$L__BB2_26;
	setp.ne.s32 	%p38, %r26, 0;
	ld.shared.u32 	%r31, [%r5];
	ld.shared.u32 	%r32, [%r19];
	setp.gt.s32 	%p39, %r31, %r32;
	xor.pred  	%p40, %p38, %p39;
	not.pred 	%p41, %p40;
	@%p41 bra 	$L__BB2_26;
	st.shared.u32 	[%r5], %r32;
	st.shared.u32 	[%r19], %r31;
$L__BB2_26:
	setp.le.u32 	%p42, %r11, %r1;
	bar.sync 	0;
	@%p42 bra 	$L__BB2_29;
	setp.ne.s32 	%p43, %r26, 0;
	ld.shared.u32 	%r33, [%r5];
	ld.shared.u32 	%r34, [%r12];
	setp.gt.s32 	%p44, %r33, %r34;
	xor.pred  	%p45, %p43, %p44;
	not.pred 	%p46, %p45;
	@%p46 bra 	$L__BB2_29;
	st.shared.u32 	[%r5], %r34;
	st.shared.u32 	[%r12], %r33;
$L__BB2_29:
	setp.le.u32 	%p47, %r6, %r1;
	bar.sync 	0;
	@%p47 bra 	$L__BB2_32;
	setp.ne.s32 	%p48, %r26, 0;
	ld.shared.u32 	%r35, [%r5];
	ld.shared.u32 	%r36, [%r7];
	setp.gt.s32 	%p49, %r35, %r36;
	xor.pred  	%p50, %p48, %p49;
	not.pred 	%p51, %p50;
	@%p51 bra 	$L__BB2_32;
	st.shared.u32 	[%r5], %r36;
	st.shared.u32 	[%r7], %r35;
$L__BB2_32:
	bar.sync 	0;
	and.b32  	%r37, %r1, 32;
	xor.b32  	%r38, %r1, 16;
	setp.le.u32 	%p52, %r38, %r1;
	xor.b32  	%r141, %r126, 64;
	add.s32 	%r39, %r127, %r141;
	@%p52 bra 	$L__BB2_35;
	setp.ne.s32 	%p53, %r37, 0;
	ld.shared.u32 	%r40, [%r5];
	ld.shared.u32 	%r41, [%r39];
	setp.gt.s32 	%p54, %r40, %r41;
	xor.pred  	%p55, %p53, %p54;
	not.pred 	%p56, %p55;
	@%p56 bra 	$L__BB2_35;
	st.shared.u32 	[%r5], %r41;
	st.shared.u32 	[%r39], %r40;
$L__BB2_35:
	setp.le.u32 	%p57, %r27, %r1;
	bar.sync 	0;
	@%p57 bra 	$L__BB2_38;
	setp.ne.s32 	%p58, %r37, 0;
	ld.shared.u32 	%r42, [%r5];
	ld.shared.u32 	%r43, [%r28];
	setp.gt.s32 	%p59, %r42, %r43;
	xor.pred  	%p60, %p58, %p59;
	not.pred 	%p61, %p60;
	@%p61 bra 	$L__BB2_38;
	st.shared.u32 	[%r5], %r43;
	st.shared.u32 	[%r28], %r42;
$L__BB2_38:
	setp.le.u32 	%p62, %r18, %r1;
	bar.sync 	0;
	@%p62 bra 	$L__BB2_41;
	setp.ne.s32 	%p63, %r37, 0;
	ld.shared.u32 	%r44, [%r5];
	ld.shared.u32 	%r45, [%r19];
	setp.gt.s32 	%p64, %r44, %r45;
	xor.pred  	%p65, %p63, %p64;
	not.pred 	%p66, %p65;
	@%p66 bra 	$L__BB2_41;
	st.shared.u32 	[%r5], %r45;
	st.shared.u32 	[%r19], %r44;
$L__BB2_41:
	setp.le.u32 	%p67, %r11, %r1;
	bar.sync 	0;
	@%p67 bra 	$L__BB2_44;
	setp.ne.s32 	%p68, %r37, 0;
	ld.shared.u32 	%r46, [%r5];
	ld.shared.u32 	%r47, [%r12];
	setp.gt.s32 	%p69, %r46, %r47;
	xor.pred  	%p70, %p68, %p69;
	not.pred 	%p71, %p70;
	@%p71 bra 	$L__BB2_44;
	st.shared.u32 	[%r5], %r47;
	st.shared.u32 	[%r12], %r46;
$L__BB2_44:
	setp.le.u32 	%p72, %r6, %r1;
	bar.sync 	0;
	@%p72 bra 	$L__BB2_47;
	setp.ne.s32 	%p73, %r37, 0;
	ld.shared.u32 	%r48, [%r5];
	ld.shared.u32 	%r49, [%r7];
	setp.gt.s32 	%p74, %r48, %r49;
	xor.pred  	%p75, %p73, %p74;
	not.pred 	%p76, %p75;
	@%p76 bra 	$L__BB2_47;
	st.shared.u32 	[%r5], %r49;
	st.shared.u32 	[%r7], %r48;
$L__BB2_47:
	bar.sync 	0;
	and.b32  	%r50, %r1, 64;
	xor.b32  	%r51, %r1, 32;
	setp.le.u32 	%p77, %r51, %r1;
	xor.b32  	%r144, %r126, 128;
	add.s32 	%r52, %r127, %r144;
	@%p77 bra 	$L__BB2_50;
	setp.ne.s32 	%p78, %r50, 0;
	ld.shared.u32 	%r53, [%r5];
	ld.shared.u32 	%r54, [%r52];
	setp.gt.s32 	%p79, %r53, %r54;
	xor.pred  	%p80, %p78, %p79;
	not.pred 	%p81, %p80;
	@%p81 bra 	$L__BB2_50;
	st.shared.u32 	[%r5], %r54;
	st.shared.u32 	[%r52], %r53;
$L__BB2_50:
	setp.le.u32 	%p82, %r38, %r1;
	bar.sync 	0;
	@%p82 bra 	$L__BB2_53;
	setp.ne.s32 	%p83, %r50, 0;
	ld.shared.u32 	%r55, [%r5];
	ld.shared.u32 	%r56, [%r39];
	setp.gt.s32 	%p84, %r55, %r56;
	xor.pred  	%p85, %p83, %p84;
	not.pred 	%p86, %p85;
	@%p86 bra 	$L__BB2_53;
	st.shared.u32 	[%r5], %r56;
	st.shared.u32 	[%r39], %r55;
$L__BB2_53:
	setp.le.u32 	%p87, %r27, %r1;
	bar.sync 	0;
	@%p87 bra 	$L__BB2_56;
	setp.ne.s32 	%p88, %r50, 0;
	ld.shared.u32 	%r57, [%r5];
	ld.shared.u32 	%r58, [%r28];
	setp.gt.s32 	%p89, %r57, %r58;
	xor.pred  	%p90, %p88, %p89;
	not.pred 	%p91, %p90;
	@%p91 bra 	$L__BB2_56;
	st.shared.u32 	[%r5], %r58;
	st.shared.u32 	[%r28], %r57;
$L__BB2_56:
	setp.le.u32 	%p92, %r18, %r1;
	bar.sync 	0;
	@%p92 bra 	$L__BB2_59;
	setp.ne.s32 	%p93, %r50, 0;
	ld.shared.u32 	%r59, [%r5];
	ld.shared.u32 	%r60, [%r19];
	setp.gt.s32 	%p94, %r59, %r60;
	xor.pred  	%p95, %p93, %p94;
	not.pred 	%p96, %p95;
	@%p96 bra 	$L__BB2_59;
	st.shared.u32 	[%r5], %r60;
	st.shared.u32 	[%r19], %r59;
$L__BB2_59:
	setp.le.u32 	%p97, %r11, %r1;
	bar.sync 	0;
	@%p97 bra 	$L__BB2_62;
	setp.ne.s32 	%p98, %r50, 0;
	ld.shared.u32 	%r61, [%r5];
	ld.shared.u32 	%r62, [%r12];
	setp.gt.s32 	%p99, %r61, %r62;
	xor.pred  	%p100, %p98, %p99;
	not.pred 	%p101, %p100;
	@%p101 bra 	$L__BB2_62;
	st.shared.u32 	[%r5], %r62;
	st.shared.u32 	[%r12], %r61;
$L__BB2_62:
	setp.le.u32 	%p102, %r6, %r1;
	bar.sync 	0;
	@%p102 bra 	$L__BB2_65;
	setp.ne.s32 	%p103, %r50, 0;
	ld.shared.u32 	%r63, [%r5];
	ld.shared.u32 	%r64, [%r7];
	setp.gt.s32 	%p104, %r63, %r64;
	xor.pred  	%p105, %p103, %p104;
	not.pred 	%p106, %p105;
	@%p106 bra 	$L__BB2_65;
	st.shared.u32 	[%r5], %r64;
	st.shared.u32 	[%r7], %r63;
$L__BB2_65:
	bar.sync 	0;
	and.b32  	%r65, %r1, 128;
	xor.b32  	%r66, %r1, 64;
	setp.le.u32 	%p107, %r66, %r1;
	xor.b32  	%r147, %r126, 256;
	add.s32 	%r67, %r127, %r147;
	@%p107 bra 	$L__BB2_68;
	setp.ne.s32 	%p108, %r65, 0;
	ld.shared.u32 	%r68, [%r5];
	ld.shared.u32 	%r69, [%r67];
	setp.gt.s32 	%p109, %r68, %r69;
	xor.pred  	%p110, %p108, %p109;
	not.pred 	%p111, %p110;
	@%p111 bra 	$L__BB2_68;
	st.shared.u32 	[%r5], %r69;
	st.shared.u32 	[%r67], %r68;
$L__BB2_68:
	setp.le.u32 	%p112, %r51, %r1;
	bar.sync 	0;
	@%p112 bra 	$L__BB2_71;
	setp.ne.s32 	%p113, %r65, 0;
	ld.shared.u32 	%r70, [%r5];
	ld.shared.u32 	%r71, [%r52];
	setp.gt.s32 	%p114, %r70, %r71;
	xor.pred  	%p115, %p113, %p114;
	not.pred 	%p116, %p115;
	@%p116 bra 	$L__BB2_71;
	st.shared.u32 	[%r5], %r71;
	st.shared.u32 	[%r52], %r70;
$L__BB2_71:
	setp.le.u32 	%p117, %r38, %r1;
	bar.sync 	0;
	@%p117 bra 	$L__BB2_74;
	setp.ne.s32 	%p118, %r65, 0;
	ld.shared.u32 	%r72, [%r5];
	ld.shared.u32 	%r73, [%r39];
	setp.gt.s32 	%p119, %r72, %r73;
	xor.pred  	%p120, %p118, %p119;
	not.pred 	%p121, %p120;
	@%p121 bra 	$L__BB2_74;
	st.shared.u32 	[%r5], %r73;
	st.shared.u32 	[%r39], %r72;
$L__BB2_74:
	setp.le.u32 	%p122, %r27, %r1;
	bar.sync 	0;
	@%p122 bra 	$L__BB2_77;
	setp.ne.s32 	%p123, %r65, 0;
	ld.shared.u32 	%r74, [%r5];
	ld.shared.u32 	%r75, [%r28];
	setp.gt.s32 	%p124, %r74, %r75;
	xor.pred  	%p125, %p123, %p124;
	not.pred 	%p126, %p125;
	@%p126 bra 	$L__BB2_77;
	st.shared.u32 	[%r5], %r75;
	st.shared.u32 	[%r28], %r74;
$L__BB2_77:
	setp.le.u32 	%p127, %r18, %r1;
	bar.sync 	0;
	@%p127 bra 	$L__BB2_80;
	setp.ne.s32 	%p128, %r65, 0;
	ld.shared.u32 	%r76, [%r5];
	ld.shared.u32 	%r77, [%r19];
	setp.gt.s32 	%p129, %r76, %r77;
	xor.pred  	%p130, %p128, %p129;
	not.pred 	%p131, %p130;
	@%p131 bra 	$L__BB2_80;
	st.shared.u32 	[%r5], %r77;
	st.shared.u32 	[%r19], %r76;
$L__BB2_80:
	setp.le.u32 	%p132, %r11, %r1;
	bar.sync 	0;
	@%p132 bra 	$L__BB2_83;
	setp.ne.s32 	%p133, %r65, 0;
	ld.shared.u32 	%r78, [%r5];
	ld.shared.u32 	%r79, [%r12];
	setp.gt.s32 	%p134, %r78, %r79;
	xor.pred  	%p135, %p133, %p134;
	not.pred 	%p136, %p135;
	@%p136 bra 	$L__BB2_83;
	st.shared.u32 	[%r5], %r79;
	st.shared.u32 	[%r12], %r78;
$L__BB2_83:
	setp.le.u32 	%p137, %r6, %r1;
	bar.sync 	0;
	@%p137 bra 	$L__BB2_86;
	setp.ne.s32 	%p138, %r65, 0;
	ld.shared.u32 	%r80, [%r5];
	ld.shared.u32 	%r81, [%r7];
	setp.gt.s32 	%p139, %r80, %r81;
	xor.pred  	%p140, %p138, %p139;
	not.pred 	%p141, %p140;
	@%p141 bra 	$L__BB2_86;
	st.shared.u32 	[%r5], %r81;
	st.shared.u32 	[%r7], %r80;
$L__BB2_86:
	bar.sync 	0;
	and.b32  	%r82, %r1, 256;
	xor.b32  	%r83, %r1, 128;
	setp.le.u32 	%p142, %r83, %r1;
	xor.b32  	%r150, %r126, 512;
	add.s32 	%r84, %r127, %r150;
	@%p142 bra 	$L__BB2_89;
	setp.ne.s32 	%p143, %r82, 0;
	ld.shared.u32 	%r85, [%r5];
	ld.shared.u32 	%r86, [%r84];
	setp.gt.s32 	%p144, %r85, %r86;
	xor.pred  	%p145, %p143, %p144;
	not.pred 	%p146, %p145;
	@%p146 bra 	$L__BB2_89;
	st.shared.u32 	[%r5], %r86;
	st.shared.u32 	[%r84], %r85;
$L__BB2_89:
	setp.le.u32 	%p147, %r66, %r1;
	bar.sync 	0;
	@%p147 bra 	$L__BB2_92;
	setp.ne.s32 	%p148, %r82, 0;
	ld.shared.u32 	%r87, [%r5];
	ld.shared.u32 	%r88, [%r67];
	setp.gt.s32 	%p149, %r87, %r88;
	xor.pred  	%p150, %p148, %p149;
	not.pred 	%p151, %p150;
	@%p151 bra 	$L__BB2_92;
	st.shared.u32 	[%r5], %r88;
	st.shared.u32 	[%r67], %r87;
$L__BB2_92:
	setp.le.u32 	%p152, %r51, %r1;
	bar.sync 	0;
	@%p152 bra 	$L__BB2_95;
	setp.ne.s32 	%p153, %r82, 0;
	ld.shared.u32 	%r89, [%r5];
	ld.shared.u32 	%r90, [%r52];
	setp.gt.s32 	%p154, %r89, %r90;
	xor.pred  	%p155, %p153, %p154;
	not.pred 	%p156, %p155;
	@%p156 bra 	$L__BB2_95;
	st.shared.u32 	[%r5], %r90;
	st.shared.u32 	[%r52], %r89;
$L__BB2_95:
	setp.le.u32 	%p157, %r38, %r1;
	bar.sync 	0;
	@%p157 bra 	$L__BB2_98;
	setp.ne.s32 	%p158, %r82, 0;
	ld.shared.u32 	%r91, [%r5];
	ld.shared.u32 	%r92, [%r39];
	setp.gt.s32 	%p159, %r91, %r92;
	xor.pred  	%p160, %p158, %p159;
	not.pred 	%p161, %p160;
	@%p161 bra 	$L__BB2_98;
	st.shared.u32 	[%r5], %r92;
	st.shared.u32 	[%r39], %r91;
$L__BB2_98:
	setp.le.u32 	%p162, %r27, %r1;
	bar.sync 	0;
	@%p162 bra 	$L__BB2_101;
	setp.ne.s32 	%p163, %r82, 0;
	ld.shared.u32 	%r93, [%r5];
	ld.shared.u32 	%r94, [%r28];
	setp.gt.s32 	%p164, %r93, %r94;
	xor.pred  	%p165, %p163, %p164;
	not.pred 	%p166, %p165;
	@%p166 bra 	$L__BB2_101;
	st.shared.u32 	[%r5], %r94;
	st.shared.u32 	[%r28], %r93;
$L__BB2_101:
	setp.le.u32 	%p167, %r18, %r1;
	bar.sync 	0;
	@%p167 bra 	$L__BB2_104;
	setp.ne.s32 	%p168, %r82, 0;
	ld.shared.u32 	%r95, [%r5];
	ld.shared.u32 	%r96, [%r19];
	setp.gt.s32 	%p169, %r95, %r96;
	xor.pred  	%p170, %p168, %p169;
	not.pred 	%p171, %p170;
	@%p171 bra 	$L__BB2_104;
	st.shared.u32 	[%r5], %r96;
	st.shared.u32 	[%r19], %r95;
$L__BB2_104:
	setp.le.u32 	%p172, %r11, %r1;
	bar.sync 	0;
	@%p172 bra 	$L__BB2_107;
	setp.ne.s32 	%p173, %r82, 0;
	ld.shared.u32 	%r97, [%r5];
	ld.shared.u32 	%r98, [%r12];
	setp.gt.s32 	%p174, %r97, %r98;
	xor.pred  	%p175, %p173, %p174;
	not.pred 	%p176, %p175;
	@%p176 bra 	$L__BB2_107;
	st.shared.u32 	[%r5], %r98;
	st.shared.u32 	[%r12], %r97;
$L__BB2_107:
	setp.le.u32 	%p177, %r6, %r1;
	bar.sync 	0;
	@%p177 bra 	$L__BB2_110;
	setp.ne.s32 	%p178, %r82, 0;
	ld.shared.u32 	%r99, [%r5];
	ld.shared.u32 	%r100, [%r7];
	setp.gt.s32 	%p179, %r99, %r100;
	xor.pred  	%p180, %p178, %p179;
	not.pred 	%p181, %p180;
	@%p181 bra 	$L__BB2_110;
	st.shared.u32 	[%r5], %r100;
	st.shared.u32 	[%r7], %r99;
$L__BB2_110:
	bar.sync 	0;
	and.b32  	%r101, %r1, 512;
	xor.b32  	%r102, %r1, 256;
	setp.le.u32 	%p182, %r102, %r1;
	@%p182 bra 	$L__BB2_113;
	setp.ne.s32 	%p183, %r101, 0;
	ld.shared.u32 	%r103, [%r5];
	shl.b32 	%r152, %r102, 2;
	add.s32 	%r104, %r127, %r152;
	ld.shared.u32 	%r105, [%r104];
	setp.gt.s32 	%p184, %r103, %r105;
	xor.pred  	%p185, %p183, %p184;
	not.pred 	%p186, %p185;
	@%p186 bra 	$L__BB2_113;
	st.shared.u32 	[%r5], %r105;
	st.shared.u32 	[%r104], %r103;
$L__BB2_113:
	setp.le.u32 	%p187, %r83, %r1;
	bar.sync 	0;
	@%p187 bra 	$L__BB2_116;
	setp.ne.s32 	%p188, %r101, 0;
	ld.shared.u32 	%r106, [%r5];
	ld.shared.u32 	%r107, [%r84];
	setp.gt.s32 	%p189, %r106, %r107;
	xor.pred  	%p190, %p188, %p189;
	not.pred 	%p191, %p190;
	@%p191 bra 	$L__BB2_116;
	st.shared.u32 	[%r5], %r107;
	st.shared.u32 	[%r84], %r106;
$L__BB2_116:
	setp.le.u32 	%p192, %r66, %r1;
	bar.sync 	0;
	@%p192 bra 	$L__BB2_119;
	setp.ne.s32 	%p193, %r101, 0;
	ld.shared.u32 	%r108, [%r5];
	ld.shared.u32 	%r109, [%r67];
	setp.gt.s32 	%p194, %r108, %r109;
	xor.pred  	%p195, %p193, %p194;
	not.pred 	%p196, %p195;
	@%p196 bra 	$L__BB2_119;
	st.shared.u32 	[%r5], %r109;
	st.shared.u32 	[%r67], %r108;
$L__BB2_119:
	setp.le.u32 	%p197, %r51, %r1;
	bar.sync 	0;
	@%p197 bra 	$L__BB2_122;
	setp.ne.s32 	%p198, %r101, 0;
	ld.shared.u32 	%r110, [%r5];
	ld.shared.u32 	%r111, [%r52];
	setp.gt.s32 	%p199, %r110, %r111;
	xor.pred  	%p200, %p198, %p199;
	not.pred 	%p201, %p200;
	@%p201 bra 	$L__BB2_122;
	st.shared.u32 	[%r5], %r111;
	st.shared.u32 	[%r52], %r110;
$L__BB2_122:
	setp.le.u32 	%p202, %r38, %r1;
	bar.sync 	0;
	@%p202 bra 	$L__BB2_125;
	setp.ne.s32 	%p203, %r101, 0;
	ld.shared.u32 	%r112, [%r5];
	ld.shared.u32 	%r113, [%r39];
	setp.gt.s32 	%p204, %r112, %r113;
	xor.pred  	%p205, %p203, %p204;
	not.pred 	%p206, %p205;
	@%p206 bra 	$L__BB2_125;
	st.shared.u32 	[%r5], %r113;
	st.shared.u32 	[%r39], %r112;
$L__BB2_125:
	setp.le.u32 	%p207, %r27, %r1;
	bar.sync 	0;
	@%p207 bra 	$L__BB2_128;
	setp.ne.s32 	%p208, %r101, 0;
	ld.shared.u32 	%r114, [%r5];
	ld.shared.u32 	%r115, [%r28];
	setp.gt.s32 	%p209, %r114, %r115;
	xor.pred  	%p210, %p208, %p209;
	not.pred 	%p211, %p210;
	@%p211 bra 	$L__BB2_128;
	st.shared.u32 	[%r5], %r115;
	st.shared.u32 	[%r28], %r114;
$L__BB2_128:
	setp.le.u32 	%p212, %r18, %r1;
	bar.sync 	0;
	@%p212 bra 	$L__BB2_131;
	setp.ne.s32 	%p213, %r101, 0;
	ld.shared.u32 	%r116, [%r5];
	ld.shared.u32 	%r117, [%r19];
	setp.gt.s32 	%p214, %r116, %r117;
	xor.pred  	%p215, %p213, %p214;
	not.pred 	%p216, %p215;
	@%p216 bra 	$L__BB2_131;
	st.shared.u32 	[%r5], %r117;
	st.shared.u32 	[%r19], %r116;
$L__BB2_131:
	setp.le.u32 	%p217, %r11, %r1;
	bar.sync 	0;
	@%p217 bra 	$L__BB2_134;
	setp.ne.s32 	%p218, %r101, 0;
	ld.shared.u32 	%r118, [%r5];
	ld.shared.u32 	%r119, [%r12];
	setp.gt.s32 	%p219, %r118, %r119;
	xor.pred  	%p220, %p218, %p219;
	not.pred 	%p221, %p220;
	@%p221 bra 	$L__BB2_134;
	st.shared.u32 	[%r5], %r119;
	st.shared.u32 	[%r12], %r118;
$L__BB2_134:
	setp.le.u32 	%p222, %r6, %r1;
	bar.sync 	0;
	@%p222 bra 	$L__BB2_137;
	setp.ne.s32 	%p223, %r101, 0;
	ld.shared.u32 	%r120, [%r5];
	ld.shared.u32 	%r121, [%r7];
	setp.gt.s32 	%p224, %r120, %r121;
	xor.pred  	%p225, %p223, %p224;
	not.pred 	%p226, %p225;
	@%p226 bra 	$L__BB2_137;
	st.shared.u32 	[%r5], %r121;
	st.shared.u32 	[%r7], %r120;
$L__BB2_137:
	setp.ge.s32 	%p227, %r2, %r122;
	bar.sync 	0;
	@%p227 bra 	$L__BB2_139;
	ld.shared.u32 	%r154, [%r5];
	st.global.u32 	[%rd1], %r154;
$L__BB2_139:
	ret;

}
	// .globl	_Z21bitonic_shared_kernelILi256EEvPii
.visible .entry _Z21bitonic_shared_kernelILi256EEvPii(
	.param .u64 .ptr .align 1 _Z21bitonic_shared_kernelILi256EEvPii_param_0,
	.param .u32 _Z21bitonic_shared_kernelILi256EEvPii_param_1
)
{
	.reg .pred 	%p<183>;
	.reg .b32 	%r<132>;
	.reg .b64 	%rd<5>;
	// demoted variable
	.shared .align 4 .b8 _ZZ21bitonic_shared_kernelILi256EEvPiiE5s_mem[1024];
	ld.param.u64 	%rd2, [_Z21bitonic_shared_kernelILi256EEvPii_param_0];
	ld.param.u32 	%r101, [_Z21bitonic_shared_kernelILi256EEvPii_param_1];
	cvta.to.global.u64 	%rd3, %rd2;
	mov.u32 	%r1, %tid.x;
	mov.u32 	%r103, %ctaid.x;
	mov.u32 	%r104, %ntid.x;
	mad.lo.s32 	%r2, %r103, %r104, %r1;
	setp.ge.s32 	%p1, %r2, %r101;
	mul.wide.s32 	%rd4, %r2, 4;
	add.s64 	%rd1, %rd3, %rd4;
	mov.b32 	%r131, 2147483647;
	@%p1 bra 	$L__BB3_2;
	ld.global.u32 	%r131, [%rd1];
$L__BB3_2:
	shl.b32 	%r105, %r1, 2;
	mov.u32 	%r106, _ZZ21bitonic_shared_kernelILi256EEvPiiE5s_mem;
	add.s32 	%r5, %r106, %r105;
	st.shared.u32 	[%r5], %r131;
	bar.sync 	0;
	xor.b32  	%r6, %r1, 1;
	setp.le.u32 	%p2, %r6, %r1;
	xor.b32  	%r107, %r105, 4;
	add.s32 	%r7, %r106, %r107;
	@%p2 bra 	$L__BB3_5;
	shr.u32 	%r108, %r1, 1;
	and.b32  	%r109, %r108, 1;
	setp.eq.b32 	%p3, %r109, 1;
	ld.shared.u32 	%r8, [%r5];
	ld.shared.u32 	%r9, [%r7];
	setp.gt.s32 	%p4, %r8, %r9;
	xor.pred  	%p5, %p3, %p4;
	not.pred 	%p6, %p5;
	@%p6 bra 	$L__BB3_5;
	st.shared.u32 	[%r5], %r9;
	st.shared.u32 	[%r7], %r8;
$L__BB3_5:
	bar.sync 	0;
	and.b32  	%r10, %r1, 4;
	xor.b32  	%r11, %r1, 2;
	setp.le.u32 	%p7, %r11, %r1;
	xor.b32  	%r111, %r105, 8;
	add.s32 	%r12, %r106, %r111;
	@%p7 bra 	$L__BB3_8;
	setp.ne.s32 	%p8, %r10, 0;
	ld.shared.u32 	%r13, [%r5];
	ld.shared.u32 	%r14, [%r12];
	setp.gt.s32 	%p9, %r13, %r14;
	xor.pred  	%p10, %p8, %p9;
	not.pred 	%p11, %p10;
	@%p11 bra 	$L__BB3_8;
	st.shared.u32 	[%r5], %r14;
	st.shared.u32 	[%r12], %r13;
$L__BB3_8:
	setp.le.u32 	%p12, %r6, %r1;
	bar.sync 	0;
	@%p12 bra 	$L__BB3_11;
	setp.ne.s32 	%p13, %r10, 0;
	ld.shared.u32 	%r15, [%r5];
	ld.shared.u32 	%r16, [%r7];
	setp.gt.s32 	%p14, %r15, %r16;
	xor.pred  	%p15, %p13, %p14;
	not.pred 	%p16, %p15;
	@%p16 bra 	$L__BB3_11;
	st.shared.u32 	[%r5], %r16;
	st.shared.u32 	[%r7], %r15;
$L__BB3_11:
	bar.sync 	0;
	and.b32  	%r17, %r1, 8;
	xor.b32  	%r18, %r1, 4;
	setp.le.u32 	%p17, %r18, %r1;
	xor.b32  	%r114, %r105, 16;
	add.s32 	%r19, %r106, %r114;
	@%p17 bra 	$L__BB3_14;
	setp.ne.s32 	%p18, %r17, 0;
	ld.shared.u32 	%r20, [%r5];
	ld.shared.u32 	%r21, [%r19];
	setp.gt.s32 	%p19, %r20, %r21;
	xor.pred  	%p20, %p18, %p19;
	not.pred 	%p21, %p20;
	@%p21 bra 	$L__BB3_14;
	st.shared.u32 	[%r5], %r21;
	st.shared.u32 	[%r19], %r20;
$L__BB3_14:
	setp.le.u32 	%p22, %r11, %r1;
	bar.sync 	0;
	@%p22 bra 	$L__BB3_17;
	setp.ne.s32 	%p23, %r17, 0;
	ld.shared.u32 	%r22, [%r5];
	ld.shared.u32 	%r23, [%r12];
	setp.gt.s32 	%p24, %r22, %r23;
	xor.pred  	%p25, %p23, %p24;
	not.pred 	%p26, %p25;
	@%p26 bra 	$L__BB3_17;
	st.shared.u32 	[%r5], %r23;
	st.shared.u32 	[%r12], %r22;
$L__BB3_17:
	setp.le.u32 	%p27, %r6, %r1;
	bar.sync 	0;
	@%p27 bra 	$L__BB3_20;
	setp.ne.s32 	%p28, %r17, 0;
	ld.shared.u32 	%r24, [%r5];
	ld.shared.u32 	%r25, [%r7];
	setp.gt.s32 	%p29, %r24, %r25;
	xor.pred  	%p30, %p28, %p29;
	not.pred 	%p31, %p30;
	@%p31 bra 	$L__BB3_20;
	st.shared.u32 	[%r5], %r25;
	st.shared.u32 	[%r7], %r24;
$L__BB3_20:
	bar.sync 	0;
	and.b32  	%r26, %r1, 16;
	xor.b32  	%r27, %r1, 8;
	setp.le.u32 	%p32, %r27, %r1;
	xor.b32  	%r117, %r105, 32;
	add.s32 	%r28, %r106, %r117;
	@%p32 bra 	$L__BB3_23;
	setp.ne.s32 	%p33, %r26, 0;
	ld.shared.u32 	%r29, [%r5];
	ld.shared.u32 	%r30, [%r28];
	setp.gt.s32 	%p34, %r29, %r30;
	xor.pred  	%p35, %p33, %p34;
	not.pred 	%p36, %p35;
	@%p36 bra 	$L__BB3_23;
	st.shared.u32 	[%r5], %r30;
	st.shared.u32 	[%r28], %r29;
$L__BB3_23:
	setp.le.u32 	%p37, %r18, %r1;
	bar.sync 	0;
	@%p37 bra 	$L__BB3_26;
	setp.ne.s32 	%p38, %r26, 0;
	ld.shared.u32 	%r31, [%r5];
	ld.shared.u32 	%r32, [%r19];
	setp.gt.s32 	%p39, %r31, %r32;
	xor.pred  	%p40, %p38, %p39;
	not.pred 	%p41, %p40;
	@%p41 bra 	$L__BB3_26;
	st.shared.u32 	[%r5], %r32;
	st.shared.u32 	[%r19], %r31;
$L__BB3_26:
	setp.le.u32 	%p42, %r11, %r1;
	bar.sync 	0;
	@%p42 bra 	$L__BB3_29;
	setp.ne.s32 	%p43, %r26, 0;
	ld.shared.u32 	%r33, [%r5];
	ld.shared.u32 	%r34, [%r12];
	setp.gt.s32 	%p44, %r33, %r34;
	xor.pred  	%p45, %p43, %p44;
	not.pred 	%p46, %p45;
	@%p46 bra 	$L__BB3_29;
	st.shared.u32 	[%r5], %r34;
	st.shared.u32 	[%r12], %r33;
$L__BB3_29:
	setp.le.u32 	%p47, %r6, %r1;
	bar.sync 	0;
	@%p47 bra 	$L__BB3_32;
	setp.ne.s32 	%p48, %r26, 0;
	ld.shared.u32 	%r35, [%r5];
	ld.shared.u32 	%r36, [%r7];
	setp.gt.s32 	%p49, %r35, %r36;
	xor.pred  	%p50, %p48, %p49;
	not.pred 	%p51, %p50;
	@%p51 bra 	$L__BB3_32;
	st.shared.u32 	[%r5], %r36;
	st.shared.u32 	[%r7], %r35;
$L__BB3_32:
	bar.sync 	0;
	and.b32  	%r37, %r1, 32;
	xor.b32  	%r38, %r1, 16;
	setp.le.u32 	%p52, %r38, %r1;
	xor.b32  	%r120, %r105, 64;
	add.s32 	%r39, %r106, %r120;
	@%p52 bra 	$L__BB3_35;
	setp.ne.s32 	%p53, %r37, 0;
	ld.shared.u32 	%r40, [%r5];
	ld.shared.u32 	%r41, [%r39];
	setp.gt.s32 	%p54, %r40, %r41;
	xor.pred  	%p55, %p53, %p54;
	not.pred 	%p56, %p55;
	@%p56 bra 	$L__BB3_35;
	st.shared.u32 	[%r5], %r41;
	st.shared.u32 	[%r39], %r40;
$L__BB3_35:
	setp.le.u32 	%p57, %r27, %r1;
	bar.sync 	0;
	@%p57 bra 	$L__BB3_38;
	setp.ne.s32 	%p58, %r37, 0;
	ld.shared.u32 	%r42, [%r5];
	ld.shared.u32 	%r43, [%r28];
	setp.gt.s32 	%p59, %r42, %r43;
	xor.pred  	%p60, %p58, %p59;
	not.pred 	%p61, %p60;
	@%p61 bra 	$L__BB3_38;
	st.shared.u32 	[%r5], %r43;
	st.shared.u32 	[%r28], %r42;
$L__BB3_38:
	setp.le.u32 	%p62, %r18, %r1;
	bar.sync 	0;
	@%p62 bra 	$L__BB3_41;
	setp.ne.s32 	%p63, %r37, 0;
	ld.shared.u32 	%r44, [%r5];
	ld.shared.u32 	%r45, [%r19];
	setp.gt.s32 	%p64, %r44, %r45;
	xor.pred  	%p65, %p63, %p64;
	not.pred 	%p66, %p65;
	@%p66 bra 	$L__BB3_41;
	st.shared.u32 	[%r5], %r45;
	st.shared.u32 	[%r19], %r44;
$L__BB3_41:
	setp.le.u32 	%p67, %r11, %r1;
	bar.sync 	0;
	@%p67 bra 	$L__BB3_44;
	setp.ne.s32 	%p68, %r37, 0;
	ld.shared.u32 	%r46, [%r5];
	ld.shared.u32 	%r47, [%r12];
	setp.gt.s32 	%p69, %r46, %r47;
	xor.pred  	%p70, %p68, %p69;
	not.pred 	%p71, %p70;
	@%p71 bra 	$L__BB3_44;
	st.shared.u32 	[%r5], %r47;
	st.shared.u32 	[%r12], %r46;
$L__BB3_44:
	setp.le.u32 	%p72, %r6, %r1;
	bar.sync 	0;
	@%p72 bra 	$L__BB3_47;
	setp.ne.s32 	%p73, %r37, 0;
	ld.shared.u32 	%r48, [%r5];
	ld.shared.u32 	%r49, [%r7];
	setp.gt.s32 	%p74, %r48, %r49;
	xor.pred  	%p75, %p73, %p74;
	not.pred 	%p76, %p75;
	@%p76 bra 	$L__BB3_47;
	st.shared.u32 	[%r5], %r49;
	st.shared.u32 	[%r7], %r48;
$L__BB3_47:
	bar.sync 	0;
	and.b32  	%r50, %r1, 64;
	xor.b32  	%r51, %r1, 32;
	setp.le.u32 	%p77, %r51, %r1;
	xor.b32  	%r123, %r105, 128;
	add.s32 	%r52, %r106, %r123;
	@%p77 bra 	$L__BB3_50;
	setp.ne.s32 	%p78, %r50, 0;
	ld.shared.u32 	%r53, [%r5];
	ld.shared.u32 	%r54, [%r52];
	setp.gt.s32 	%p79, %r53, %r54;
	xor.pred  	%p80, %p78, %p79;
	not.pred 	%p81, %p80;
	@%p81 bra 	$L__BB3_50;
	st.shared.u32 	[%r5], %r54;
	st.shared.u32 	[%r52], %r53;
$L__BB3_50:
	setp.le.u32 	%p82, %r38, %r1;
	bar.sync 	0;
	@%p82 bra 	$L__BB3_53;
	setp.ne.s32 	%p83, %r50, 0;
	ld.shared.u32 	%r55, [%r5];
	ld.shared.u32 	%r56, [%r39];
	setp.gt.s32 	%p84, %r55, %r56;
	xor.pred  	%p85, %p83, %p84;
	not.pred 	%p86, %p85;
	@%p86 bra 	$L__BB3_53;
	st.shared.u32 	[%r5], %r56;
	st.shared.u32 	[%r39], %r55;
$L__BB3_53:
	setp.le.u32 	%p87, %r27, %r1;
	bar.sync 	0;
	@%p87 bra 	$L__BB3_56;
	setp.ne.s32 	%p88, %r50, 0;
	ld.shared.u32 	%r57, [%r5];
	ld.shared.u32 	%r58, [%r28];
	setp.gt.s32 	%p89, %r57, %r58;
	xor.pred  	%p90, %p88, %p89;
	not.pred 	%p91, %p90;
	@%p91 bra 	$L__BB3_56;
	st.shared.u32 	[%r5], %r58;
	st.shared.u32 	[%r28], %r57;
$L__BB3_56:
	setp.le.u32 	%p92, %r18, %r1;
	bar.sync 	0;
	@%p92 bra 	$L__BB3_59;
	setp.ne.s32 	%p93, %r50, 0;
	ld.shared.u32 	%r59, [%r5];
	ld.shared.u32 	%r60, [%r19];
	setp.gt.s32 	%p94, %r59, %r60;
	xor.pred  	%p95, %p93, %p94;
	not.pred 	%p96, %p95;
	@%p96 bra 	$L__BB3_59;
	st.shared.u32 	[%r5], %r60;
	st.shared.u32 	[%r19], %r59;
$L__BB3_59:
	setp.le.u32 	%p97, %r11, %r1;
	bar.sync 	0;
	@%p97 bra 	$L__BB3_62;
	setp.ne.s32 	%p98, %r50, 0;
	ld.shared.u32 	%r61, [%r5];
	ld.shared.u32 	%r62, [%r12];
	setp.gt.s32 	%p99, %r61, %r62;
	xor.pred  	%p100, %p98, %p99;
	not.pred 	%p101, %p100;
	@%p101 bra 	$L__BB3_62;
	st.shared.u32 	[%r5], %r62;
	st.shared.u32 	[%r12], %r61;
$L__BB3_62:
	setp.le.u32 	%p102, %r6, %r1;
	bar.sync 	0;
	@%p102 bra 	$L__BB3_65;
	setp.ne.s32 	%p103, %r50, 0;
	ld.shared.u32 	%r63, [%r5];
	ld.shared.u32 	%r64, [%r7];
	setp.gt.s32 	%p104, %r63, %r64;
	xor.pred  	%p105, %p103, %p104;
	not.pred 	%p106, %p105;
	@%p106 bra 	$L__BB3_65;
	st.shared.u32 	[%r5], %r64;
	st.shared.u32 	[%r7], %r63;
$L__BB3_65:
	bar.sync 	0;
	and.b32  	%r65, %r1, 128;
	xor.b32  	%r66, %r1, 64;
	setp.le.u32 	%p107, %r66, %r1;
	xor.b32  	%r126, %r105, 256;
	add.s32 	%r67, %r106, %r126;
	@%p107 bra 	$L__BB3_68;
	setp.ne.s32 	%p108, %r65, 0;
	ld.shared.u32 	%r68, [%r5];
	ld.shared.u32 	%r69, [%r67];
	setp.gt.s32 	%p109, %r68, %r69;
	xor.pred  	%p110, %p108, %p109;
	not.pred 	%p111, %p110;
	@%p111 bra 	$L__BB3_68;
	st.shared.u32 	[%r5], %r69;
	st.shared.u32 	[%r67], %r68;
$L__BB3_68:
	setp.le.u32 	%p112, %r51, %r1;
	bar.sync 	0;
	@%p112 bra 	$L__BB3_71;
	setp.ne.s32 	%p113, %r65, 0;
	ld.shared.u32 	%r70, [%r5];
	ld.shared.u32 	%r71, [%r52];
	setp.gt.s32 	%p114, %r70, %r71;
	xor.pred  	%p115, %p113, %p114;
	not.pred 	%p116, %p115;
	@%p116 bra 	$L__BB3_71;
	st.shared.u32 	[%r5], %r71;
	st.shared.u32 	[%r52], %r70;
$L__BB3_71:
	setp.le.u32 	%p117, %r38, %r1;
	bar.sync 	0;
	@%p117 bra 	$L__BB3_74;
	setp.ne.s32 	%p118, %r65, 0;
	ld.shared.u32 	%r72, [%r5];
	ld.shared.u32 	%r73, [%r39];
	setp.gt.s32 	%p119, %r72, %r73;
	xor.pred  	%p120, %p118, %p119;
	not.pred 	%p121, %p120;
	@%p121 bra 	$L__BB3_74;
	st.shared.u32 	[%r5], %r73;
	st.shared.u32 	[%r39], %r72;
$L__BB3_74:
	setp.le.u32 	%p122, %r27, %r1;
	bar.sync 	0;
	@%p122 bra 	$L__BB3_77;
	setp.ne.s32 	%p123, %r65, 0;
	ld.shared.u32 	%r74, [%r5];
	ld.shared.u32 	%r75, [%r28];
	setp.gt.s32 	%p124, %r74, %r75;
	xor.pred  	%p125, %p123, %p124;
	not.pred 	%p126, %p125;
	@%p126 bra 	$L__BB3_77;
	st.shared.u32 	[%r5], %r75;
	st.shared.u32 	[%r28], %r74;
$L__BB3_77:
	setp.le.u32 	%p127, %r18, %r1;
	bar.sync 	0;
	@%p127 bra 	$L__BB3_80;
	setp.ne.s32 	%p128, %r65, 0;
	ld.shared.u32 	%r76, [%r5];
	ld.shared.u32 	%r77, [%r19];
	setp.gt.s32 	%p129, %r76, %r77;
	xor.pred  	%p130, %p128, %p129;
	not.pred 	%p131, %p130;
	@%p131 bra 	$L__BB3_80;
	st.shared.u32 	[%r5], %r77;
	st.shared.u32 	[%r19], %r76;
$L__BB3_80:
	setp.le.u32 	%p132, %r11, %r1;
	bar.sync 	0;
	@%p132 bra 	$L__BB3_83;
	setp.ne.s32 	%p133, %r65, 0;
	ld.shared.u32 	%r78, [%r5];
	ld.shared.u32 	%r79, [%r12];
	setp.gt.s32 	%p134, %r78, %r79;
	xor.pred  	%p135, %p133, %p134;
	not.pred 	%p136, %p135;
	@%p136 bra 	$L__BB3_83;
	st.shared.u32 	[%r5], %r79;
	st.shared.u32 	[%r12], %r78;
$L__BB3_83:
	setp.le.u32 	%p137, %r6, %r1;
	bar.sync 	0;
	@%p137 bra 	$L__BB3_86;
	setp.ne.s32 	%p138, %r65, 0;
	ld.shared.u32 	%r80, [%r5];
	ld.shared.u32 	%r81, [%r7];
	setp.gt.s32 	%p139, %r80, %r81;
	xor.pred  	%p140, %p138, %p139;
	not.pred 	%p141, %p140;
	@%p141 bra 	$L__BB3_86;
	st.shared.u32 	[%r5], %r81;
	st.shared.u32 	[%r7], %r80;
$L__BB3_86:
	bar.sync 	0;
	and.b32  	%r82, %r1, 256;
	xor.b32  	%r83, %r1, 128;
	setp.le.u32 	%p142, %r83, %r1;
	@%p142 bra 	$L__BB3_89;
	setp.ne.s32 	%p143, %r82, 0;
	ld.shared.u32 	%r84, [%r5];
	shl.b32 	%r128, %r83, 2;
	add.s32 	%r85, %r106, %r128;
	ld.shared.u32 	%r86, [%r85];
	setp.gt.s32 	%p144, %r84, %r86;
	xor.pred  	%p145, %p143, %p144;
	not.pred 	%p146, %p145;
	@%p146 bra 	$L__BB3_89;
	st.shared.u32 	[%r5], %r86;
	st.shared.u32 	[%r85], %r84;
$L__BB3_89:
	setp.le.u32 	%p147, %r66, %r1;
	bar.sync 	0;
	@%p147 bra 	$L__BB3_92;
	setp.ne.s32 	%p148, %r82, 0;
	ld.shared.u32 	%r87, [%r5];
	ld.shared.u32 	%r88, [%r67];
	setp.gt.s32 	%p149, %r87, %r88;
	xor.pred  	%p150, %p148, %p149;
	not.pred 	%p151, %p150;
	@%p151 bra 	$L__BB3_92;
	st.shared.u32 	[%r5], %r88;
	st.shared.u32 	[%r67], %r87;
$L__BB3_92:
	setp.le.u32 	%p152, %r51, %r1;
	bar.sync 	0;
	@%p152 bra 	$L__BB3_95;
	setp.ne.s32 	%p153, %r82, 0;
	ld.shared.u32 	%r89, [%r5];
	ld.shared.u32 	%r90, [%r52];
	setp.gt.s32 	%p154, %r89, %r90;
	xor.pred  	%p155, %p153, %p154;
	not.pred 	%p156, %p155;
	@%p156 bra 	$L__BB3_95;
	st.shared.u32 	[%r5], %r90;
	st.shared.u32 	[%r52], %r89;
$L__BB3_95:
	setp.le.u32 	%p157, %r38, %r1;
	bar.sync 	0;
	@%p157 bra 	$L__BB3_98;
	setp.ne.s32 	%p158, %r82, 0;
	ld.shared.u32 	%r91, [%r5];
	ld.shared.u32 	%r92, [%r39];
	setp.gt.s32 	%p159, %r91, %r92;
	xor.pred  	%p160, %p158, %p159;
	not.pred 	%p161, %p160;
	@%p161 bra 	$L__BB3_98;
	st.shared.u32 	[%r5], %r92;
	st.shared.u32 	[%r39], %r91;
$L__BB3_98:
	setp.le.u32 	%p162, %r27, %r1;
	bar.sync 	0;
	@%p162 bra 	$L__BB3_101;
	setp.ne.s32 	%p163, %r82, 0;
	ld.shared.u32 	%r93, [%r5];
	ld.shared.u32 	%r94, [%r28];
	setp.gt.s32 	%p164, %r93, %r94;
	xor.pred  	%p165, %p163, %p164;
	not.pred 	%p166, %p165;
	@%p166 bra 	$L__BB3_101;
	st.shared.u32 	[%r5], %r94;
	st.shared.u32 	[%r28], %r93;
$L__BB3_101:
	setp.le.u32 	%p167, %r18, %r1;
	bar.sync 	0;
	@%p167 bra 	$L__BB3_104;
	setp.ne.s32 	%p168, %r82, 0;
	ld.shared.u32 	%r95, [%r5];
	ld.shared.u32 	%r96, [%r19];
	setp.gt.s32 	%p169, %r95, %r96;
	xor.pred  	%p170, %p168, %p169;
	not.pred 	%p171, %p170;
	@%p171 bra 	$L__BB3_104;
	st.shared.u32 	[%r5], %r96;
	st.shared.u32 	[%r19], %r95;
$L__BB3_104:
	setp.le.u32 	%p172, %r11, %r1;
	bar.sync 	0;
	@%p172 bra 	$L__BB3_107;
	setp.ne.s32 	%p173, %r82, 0;
	ld.shared.u32 	%r97, [%r5];
	ld.shared.u32 	%r98, [%r12];
	setp.gt.s32 	%p174, %r97, %r98;
	xor.pred  	%p175, %p173, %p174;
	not.pred 	%p176, %p175;
	@%p176 bra 	$L__BB3_107;
	st.shared.u32 	[%r5], %r98;
	st.shared.u32 	[%r12], %r97;
$L__BB3_107:
	setp.le.u32 	%p177, %r6, %r1;
	bar.sync 	0;
	@%p177 bra 	$L__BB3_110;
	setp.ne.s32 	%p178, %r82, 0;
	ld.shared.u32 	%r99, [%r5];
	ld.shared.u32 	%r100, [%r7];
	setp.gt.s32 	%p179, %r99, %r100;
	xor.pred  	%p180, %p178, %p179;
	not.pred 	%p181, %p180;
	@%p181 bra 	$L__BB3_110;
	st.shared.u32 	[%r5], %r100;
	st.shared.u32 	[%r7], %r99;
$L__BB3_110:
	setp.ge.s32 	%p182, %r2, %r101;
	bar.sync 	0;
	@%p182 bra 	$L__BB3_112;
	ld.shared.u32 	%r130, [%r5];
	st.global.u32 	[%rd1], %r130;
$L__BB3_112:
	ret;

}
	// .globl	_Z21bitonic_shared_kernelILi128EEvPii
.visible .entry _Z21bitonic_shared_kernelILi128EEvPii(
	.param .u64 .ptr .align 1 _Z21bitonic_shared_kernelILi128EEvPii_param_0,
	.param .u32 _Z21bitonic_shared_kernelILi128EEvPii_param_1
)
{
	.reg .pred 	%p<143>;
	.reg .b32 	%r<110>;
	.reg .b64 	%rd<5>;
	// demoted variable
	.shared .align 4 .b8 _ZZ21bitonic_shared_kernelILi128EEvPiiE5s_mem[512];
	ld.param.u64 	%rd2, [_Z21bitonic_shared_kernelILi128EEvPii_param_0];
	ld.param.u32 	%r82, [_Z21bitonic_shared_kernelILi128EEvPii_param_1];
	cvta.to.global.u64 	%rd3, %rd2;
	mov.u32 	%r1, %tid.x;
	mov.u32 	%r84, %ctaid.x;
	mov.u32 	%r85, %ntid.x;
	mad.lo.s32 	%r2, %r84, %r85, %r1;
	setp.ge.s32 	%p1, %r2, %r82;
	mul.wide.s32 	%rd4, %r2, 4;
	add.s64 	%rd1, %rd3, %rd4;
	mov.b32 	%r109, 2147483647;
	@%p1 bra 	$L__BB4_2;
	ld.global.u32 	%r109, [%rd1];
$L__BB4_2:
	shl.b32 	%r86, %r1, 2;
	mov.u32 	%r87, _ZZ21bitonic_shared_kernelILi128EEvPiiE5s_mem;
	add.s32 	%r5, %r87, %r86;
	st.shared.u32 	[%r5], %r109;
	bar.sync 	0;
	xor.b32  	%r6, %r1, 1;
	setp.le.u32 	%p2, %r6, %r1;
	xor.b32  	%r88, %r86, 4;
	add.s32 	%r7, %r87, %r88;
	@%p2 bra 	$L__BB4_5;
	shr.u32 	%r89, %r1, 1;
	and.b32  	%r90, %r89, 1;
	setp.eq.b32 	%p3, %r90, 1;
	ld.shared.u32 	%r8, [%r5];
	ld.shared.u32 	%r9, [%r7];
	setp.gt.s32 	%p4, %r8, %r9;
	xor.pred  	%p5, %p3, %p4;
	not.pred 	%p6, %p5;
	@%p6 bra 	$L__BB4_5;
	st.shared.u32 	[%r5], %r9;
	st.shared.u32 	[%r7], %r8;
$L__BB4_5:
	bar.sync 	0;
	and.b32  	%r10, %r1, 4;
	xor.b32  	%r11, %r1, 2;
	setp.le.u32 	%p7, %r11, %r1;
	xor.b32  	%r92, %r86, 8;
	add.s32 	%r12, %r87, %r92;
	@%p7 bra 	$L__BB4_8;
	setp.ne.s32 	%p8, %r10, 0;
	ld.shared.u32 	%r13, [%r5];
	ld.shared.u32 	%r14, [%r12];
	setp.gt.s32 	%p9, %r13, %r14;
	xor.pred  	%p10, %p8, %p9;
	not.pred 	%p11, %p10;
	@%p11 bra 	$L__BB4_8;
	st.shared.u32 	[%r5], %r14;
	st.shared.u32 	[%r12], %r13;
$L__BB4_8:
	setp.le.u32 	%p12, %r6, %r1;
	bar.sync 	0;
	@%p12 bra 	$L__BB4_11;
	setp.ne.s32 	%p13, %r10, 0;
	ld.shared.u32 	%r15, [%r5];
	ld.shared.u32 	%r16, [%r7];
	setp.gt.s32 	%p14, %r15, %r16;
	xor.pred  	%p15, %p13, %p14;
	not.pred 	%p16, %p15;
	@%p16 bra 	$L__BB4_11;
	st.shared.u32 	[%r5], %r16;
	st.shared.u32 	[%r7], %r15;
$L__BB4_11:
	bar.sync 	0;
	and.b32  	%r17, %r1, 8;
	xor.b32  	%r18, %r1, 4;
	setp.le.u32 	%p17, %r18, %r1;
	xor.b32  	%r95, %r86, 16;
	add.s32 	%r19, %r87, %r95;
	@%p17 bra 	$L__BB4_14;
	setp.ne.s32 	%p18, %r17, 0;
	ld.shared.u32 	%r20, [%r5];
	ld.shared.u32 	%r21, [%r19];
	setp.gt.s32 	%p19, %r20, %r21;
	xor.pred  	%p20, %p18, %p19;
	not.pred 	%p21, %p20;
	@%p21 bra 	$L__BB4_14;
	st.shared.u32 	[%r5], %r21;
	st.shared.u32 	[%r19], %r20;
$L__BB4_14:
	setp.le.u32 	%p22, %r11, %r1;
	bar.sync 	0;
	@%p22 bra 	$L__BB4_17;
	setp.ne.s32 	%p23, %r17, 0;
	ld.shared.u32 	%r22, [%r5];
	ld.shared.u32 	%r23, [%r12];
	setp.gt.s32 	%p24, %r22, %r23;
	xor.pred  	%p25, %p23, %p24;
	not.pred 	%p26, %p25;
	@%p26 bra 	$L__BB4_17;
	st.shared.u32 	[%r5], %r23;
	st.shared.u32 	[%r12], %r22;
$L__BB4_17:
	setp.le.u32 	%p27, %r6, %r1;
	bar.sync 	0;
	@%p27 bra 	$L__BB4_20;
	setp.ne.s32 	%p28, %r17, 0;
	ld.shared.u32 	%r24, [%r5];
	ld.shared.u32 	%r25, [%r7];
	setp.gt.s32 	%p29, %r24, %r25;
	xor.pred  	%p30, %p28, %p29;
	not.pred 	%p31, %p30;
	@%p31 bra 	$L__BB4_20;
	st.shared.u32 	[%r5], %r25;
	st.shared.u32 	[%r7], %r24;
$L__BB4_20:
	bar.sync 	0;
	and.b32  	%r26, %r1, 16;
	xor.b32  	%r27, %r1, 8;
	setp.le.u32 	%p32, %r27, %r1;
	xor.b32  	%r98, %r86, 32;
	add.s32 	%r28, %r87, %r98;
	@%p32 bra 	$L__BB4_23;
	setp.ne.s32 	%p33, %r26, 0;
	ld.shared.u32 	%r29, [%r5];
	ld.shared.u32 	%r30, [%r28];
	setp.gt.s32 	%p34, %r29, %r30;
	xor.pred  	%p35, %p33, %p34;
	not.pred 	%p36, %p35;
	@%p36 bra 	$L__BB4_23;
	st.shared.u32 	[%r5], %r30;
	st.shared.u32 	[%r28], %r29;
$L__BB4_23:
	setp.le.u32 	%p37, %r18, %r1;
	bar.sync 	0;
	@%p37 bra 	$L__BB4_26;
	setp.ne.s32 	%p38, %r26, 0;
	ld.shared.u32 	%r31, [%r5];
	ld.shared.u32 	%r32, [%r19];
	setp.gt.s32 	%p39, %r31, %r32;
	xor.pred  	%p40, %p38, %p39;
	not.pred 	%p41, %p40;
	@%p41 bra 	$L__BB4_26;
	st.shared.u32 	[%r5], %r32;
	st.shared.u32 	[%r19], %r31;
$L__BB4_26:
	setp.le.u32 	%p42, %r11, %r1;
	bar.sync 	0;
	@%p42 bra 	$L__BB4_29;
	setp.ne.s32 	%p43, %r26, 0;
	ld.shared.u32 	%r33, [%r5];
	ld.shared.u32 	%r34, [%r12];
	setp.gt.s32 	%p44, %r33, %r34;
	xor.pred  	%p45, %p43, %p44;
	not.pred 	%p46, %p45;
	@%p46 bra 	$L__BB4_29;
	st.shared.u32 	[%r5], %r34;
	st.shared.u32 	[%r12], %r33;
$L__BB4_29:
	setp.le.u32 	%p47, %r6, %r1;
	bar.sync 	0;
	@%p47 bra 	$L__BB4_32;
	setp.ne.s32 	%p48, %r26, 0;
	ld.shared.u32 	%r35, [%r5];
	ld.shared.u32 	%r36, [%r7];
	setp.gt.s32 	%p49, %r35, %r36;
	xor.pred  	%p50, %p48, %p49;
	not.pred 	%p51, %p50;
	@%p51 bra 	$L__BB4_32;
	st.shared.u32 	[%r5], %r36;
	st.shared.u32 	[%r7], %r35;
$L__BB4_32:
	bar.sync 	0;
	and.b32  	%r37, %r1, 32;
	xor.b32  	%r38, %r1, 16;
	setp.le.u32 	%p52, %r38, %r1;
	xor.b32  	%r101, %r86, 64;
	add.s32 	%r39, %r87, %r101;
	@%p52 bra 	$L__BB4_35;
	setp.ne.s32 	%p53, %r37, 0;
	ld.shared.u32 	%r40, [%r5];
	ld.shared.u32 	%r41, [%r39];
	setp.gt.s32 	%p54, %r40, %r41;
	xor.pred  	%p55, %p53, %p54;
	not.pred 	%p56, %p55;
	@%p56 bra 	$L__BB4_35;
	st.shared.u32 	[%r5], %r41;
	st.shared.u32 	[%r39], %r40;
$L__BB4_35:
	setp.le.u32 	%p57, %r27, %r1;
	bar.sync 	0;
	@%p57 bra 	$L__BB4_38;
	setp.ne.s32 	%p58, %r37, 0;
	ld.shared.u32 	%r42, [%r5];
	ld.shared.u32 	%r43, [%r28];
	setp.gt.s32 	%p59, %r42, %r43;
	xor.pred  	%p60, %p58, %p59;
	not.pred 	%p61, %p60;
	@%p61 bra 	$L__BB4_38;
	st.shared.u32 	[%r5], %r43;
	st.shared.u32 	[%r28], %r42;
$L__BB4_38:
	setp.le.u32 	%p62, %r18, %r1;
	bar.sync 	0;
	@%p62 bra 	$L__BB4_41;
	setp.ne.s32 	%p63, %r37, 0;
	ld.shared.u32 	%r44, [%r5];
	ld.shared.u32 	%r45, [%r19];
	setp.gt.s32 	%p64, %r44, %r45;
	xor.pred  	%p65, %p63, %p64;
	not.pred 	%p66, %p65;
	@%p66 bra 	$L__BB4_41;
	st.shared.u32 	[%r5], %r45;
	st.shared.u32 	[%r19], %r44;
$L__BB4_41:
	setp.le.u32 	%p67, %r11, %r1;
	bar.sync 	0;
	@%p67 bra 	$L__BB4_44;
	setp.ne.s32 	%p68, %r37, 0;
	ld.shared.u32 	%r46, [%r5];
	ld.shared.u32 	%r47, [%r12];
	setp.gt.s32 	%p69, %r46, %r47;
	xor.pred  	%p70, %p68, %p69;
	not.pred 	%p71, %p70;
	@%p71 bra 	$L__BB4_44;
	st.shared.u32 	[%r5], %r47;
	st.shared.u32 	[%r12], %r46;
$L__BB4_44:
	setp.le.u32 	%p72, %r6, %r1;
	bar.sync 	0;
	@%p72 bra 	$L__BB4_47;
	setp.ne.s32 	%p73, %r37, 0;
	ld.shared.u32 	%r48, [%r5];
	ld.shared.u32 	%r49, [%r7];
	setp.gt.s32 	%p74, %r48, %r49;
	xor.pred  	%p75, %p73, %p74;
	not.pred 	%p76, %p75;
	@%p76 bra 	$L__BB4_47;
	st.shared.u32 	[%r5], %r49;
	st.shared.u32 	[%r7], %r48;
$L__BB4_47:
	bar.sync 	0;
	and.b32  	%r50, %r1, 64;
	xor.b32  	%r51, %r1, 32;
	setp.le.u32 	%p77, %r51, %r1;
	xor.b32  	%r104, %r86, 128;
	add.s32 	%r52, %r87, %r104;
	@%p77 bra 	$L__BB4_50;
	setp.ne.s32 	%p78, %r50, 0;
	ld.shared.u32 	%r53, [%r5];
	ld.shared.u32 	%r54, [%r52];
	setp.gt.s32 	%p79, %r53, %r54;
	xor.pred  	%p80, %p78, %p79;
	not.pred 	%p81, %p80;
	@%p81 bra 	$L__BB4_50;
	st.shared.u32 	[%r5], %r54;
	st.shared.u32 	[%r52], %r53;
$L__BB4_50:
	setp.le.u32 	%p82, %r38, %r1;
	bar.sync 	0;
	@%p82 bra 	$L__BB4_53;
	setp.ne.s32 	%p83, %r50, 0;
	ld.shared.u32 	%r55, [%r5];
	ld.shared.u32 	%r56, [%r39];
	setp.gt.s32 	%p84, %r55, %r56;
	xor.pred  	%p85, %p83, %p84;
	not.pred 	%p86, %p85;
	@%p86 bra 	$L__BB4_53;
	st.shared.u32 	[%r5], %r56;
	st.shared.u32 	[%r39], %r55;
$L__BB4_53:
	setp.le.u32 	%p87, %r27, %r1;
	bar.sync 	0;
	@%p87 bra 	$L__BB4_56;
	setp.ne.s32 	%p88, %r50, 0;
	ld.shared.u32 	%r57, [%r5];
	ld.shared.u32 	%r58, [%r28];
	setp.gt.s32 	%p89, %r57, %r58;
	xor.pred  	%p90, %p88, %p89;
	not.pred 	%p91, %p90;
	@%p91 bra 	$L__BB4_56;
	st.shared.u32 	[%r5], %r58;
	st.shared.u32 	[%r28], %r57;
$L__BB4_56:
	setp.le.u32 	%p92, %r18, %r1;
	bar.sync 	0;
	@%p92 bra 	$L__BB4_59;
	setp.ne.s32 	%p93, %r50, 0;
	ld.shared.u32 	%r59, [%r5];
	ld.shared.u32 	%r60, [%r19];
	setp.gt.s32 	%p94, %r59, %r60;
	xor.pred  	%p95, %p93, %p94;
	not.pred 	%p96, %p95;
	@%p96 bra 	$L__BB4_59;
	st.shared.u32 	[%r5], %r60;
	st.shared.u32 	[%r19], %r59;
$L__BB4_59:
	setp.le.u32 	%p97, %r11, %r1;
	bar.sync 	0;
	@%p97 bra 	$L__BB4_62;
	setp.ne.s32 	%p98, %r50, 0;
	ld.shared.u32 	%r61, [%r5];
	ld.shared.u32 	%r62, [%r12];
	setp.gt.s32 	%p99, %r61, %r62;
	xor.pred  	%p100, %p98, %p99;
	not.pred 	%p101, %p100;
	@%p101 bra 	$L__BB4_62;
	st.shared.u32 	[%r5], %r62;
	st.shared.u32 	[%r12], %r61;
$L__BB4_62:
	setp.le.u32 	%p102, %r6, %r1;
	bar.sync 	0;
	@%p102 bra 	$L__BB4_65;
	setp.ne.s32 	%p103, %r50, 0;
	ld.shared.u32 	%r63, [%r5];
	ld.shared.u32 	%r64, [%r7];
	setp.gt.s32 	%p104, %r63, %r64;
	xor.pred  	%p105, %p103, %p104;
	not.pred 	%p106, %p105;
	@%p106 bra 	$L__BB4_65;
	st.shared.u32 	[%r5], %r64;
	st.shared.u32 	[%r7], %r63;
$L__BB4_65:
	bar.sync 	0;
	and.b32  	%r65, %r1, 128;
	xor.b32  	%r66, %r1, 64;
	setp.le.u32 	%p107, %r66, %r1;
	@%p107 bra 	$L__BB4_68;
	setp.ne.s32 	%p108, %r65, 0;
	ld.shared.u32 	%r67, [%r5];
	shl.b32 	%r106, %r66, 2;
	add.s32 	%r68, %r87, %r106;
	ld.shared.u32 	%r69, [%r68];
	setp.gt.s32 	%p109, %r67, %r69;
	xor.pred  	%p110, %p108, %p109;
	not.pred 	%p111, %p110;
	@%p111 bra 	$L__BB4_68;
	st.shared.u32 	[%r5], %r69;
	st.shared.u32 	[%r68], %r67;
$L__BB4_68:
	setp.le.u32 	%p112, %r51, %r1;
	bar.sync 	0;
	@%p112 bra 	$L__BB4_71;
	setp.ne.s32 	%p113, %r65, 0;
	ld.shared.u32 	%r70, [%r5];
	ld.shared.u32 	%r71, [%r52];
	setp.gt.s32 	%p114, %r70, %r71;
	xor.pred  	%p115, %p113, %p114;
	not.pred 	%p116, %p115;
	@%p116 bra 	$L__BB4_71;
	st.shared.u32 	[%r5], %r71;
	st.shared.u32 	[%r52], %r70;
$L__BB4_71:
	setp.le.u32 	%p117, %r38, %r1;
	bar.sync 	0;
	@%p117 bra 	$L__BB4_74;
	setp.ne.s32 	%p118, %r65, 0;
	ld.shared.u32 	%r72, [%r5];
	ld.shared.u32 	%r73, [%r39];
	setp.gt.s32 	%p119, %r72, %r73;
	xor.pred  	%p120, %p118, %p119;
	not.pred 	%p121, %p120;
	@%p121 bra 	$L__BB4_74;
	st.shared.u32 	[%r5], %r73;
	st.shared.u32 	[%r39], %r72;
$L__BB4_74:
	setp.le.u32 	%p122, %r27, %r1;
	bar.sync 	0;
	@%p122 bra 	$L__BB4_77;
	setp.ne.s32 	%p123, %r65, 0;
	ld.shared.u32 	%r74, [%r5];
	ld.shared.u32 	%r75, [%r28];
	setp.gt.s32 	%p124, %r74, %r75;
	xor.pred  	%p125, %p123, %p124;
	not.pred 	%p126, %p125;
	@%p126 bra 	$L__BB4_77;
	st.shared.u32 	[%r5], %r75;
	st.shared.u32 	[%r28], %r74;
$L__BB4_77:
	setp.le.u32 	%p127, %r18, %r1;
	bar.sync 	0;
	@%p127 bra 	$L__BB4_80;
	setp.ne.s32 	%p128, %r65, 0;
	ld.shared.u32 	%r76, [%r5];
	ld.shared.u32 	%r77, [%r19];
	setp.gt.s32 	%p129, %r76, %r77;
	xor.pred  	%p130, %p128, %p129;
	not.pred 	%p131, %p130;
	@%p131 bra 	$L__BB4_80;
	st.shared.u32 	[%r5], %r77;
	st.shared.u32 	[%r19], %r76;
$L__BB4_80:
	setp.le.u32 	%p132, %r11, %r1;
	bar.sync 	0;
	@%p132 bra 	$L__BB4_83;
	setp.ne.s32 	%p133, %r65, 0;
	ld.shared.u32 	%r78, [%r5];
	ld.shared.u32 	%r79, [%r12];
	setp.gt.s32 	%p134, %r78, %r79;
	xor.pred  	%p135, %p133, %p134;
	not.pred 	%p136, %p135;
	@%p136 bra 	$L__BB4_83;
	st.shared.u32 	[%r5], %r79;
	st.shared.u32 	[%r12], %r78;
$L__BB4_83:
	setp.le.u32 	%p137, %r6, %r1;
	bar.sync 	0;
	@%p137 bra 	$L__BB4_86;
	setp.ne.s32 	%p138, %r65, 0;
	ld.shared.u32 	%r80, [%r5];
	ld.shared.u32 	%r81, [%r7];
	setp.gt.s32 	%p139, %r80, %r81;
	xor.pred  	%p140, %p138, %p139;
	not.pred 	%p141, %p140;
	@%p141 bra 	$L__BB4_86;
	st.shared.u32 	[%r5], %r81;
	st.shared.u32 	[%r7], %r80;
$L__BB4_86:
	setp.ge.s32 	%p142, %r2, %r82;
	bar.sync 	0;
	@%p142 bra 	$L__BB4_88;
	ld.shared.u32 	%r108, [%r5];
	st.global.u32 	[%rd1], %r108;
$L__BB4_88:
	ret;

}
	// .globl	_Z21bitonic_shared_kernelILi1024EEvPii
.visible .entry _Z21bitonic_shared_kernelILi1024EEvPii(
	.param .u64 .ptr .align 1 _Z21bitonic_shared_kernelILi1024EEvPii_param_0,
	.param .u32 _Z21bitonic_shared_kernelILi1024EEvPii_param_1
)
{
	.reg .pred 	%p<248>;
	.reg .b32 	%r<181>;
	.reg .b64 	%rd<5>;
	// demoted variable
	.shared .align 4 .b8 _ZZ21bitonic_shared_kernelILi1024EEvPiiE5s_mem[4096];
	ld.param.u64 	%rd2, [_Z21bitonic_shared_kernelILi1024EEvPii_param_0];
	ld.param.u32 	%r144, [_Z21bitonic_shared_kernelILi1024EEvPii_param_1];
	cvta.to.global.u64 	%rd3, %rd2;
	mov.u32 	%r1, %tid.x;
	mov.u32 	%r146, %ctaid.x;
	mov.u32 	%r147, %ntid.x;
	mad.lo.s32 	%r2, %r146, %r147, %r1;
	setp.ge.s32 	%p1, %r2, %r144;
	mul.wide.s32 	%rd4, %r2, 4;
	add.s64 	%rd1, %rd3, %rd4;
	mov.b32 	%r180, 2147483647;
	@%p1 bra 	$L__BB5_2;
	ld.global.u32 	%r180, [%rd1];
$L__BB5_2:
	shl.b32 	%r148, %r1, 2;
	mov.u32 	%r149, _ZZ21bitonic_shared_kernelILi1024EEvPiiE5s_mem;
	add.s32 	%r5, %r149, %r148;
	st.shared.u32 	[%r5], %r180;
	bar.sync 	0;
	xor.b32  	%r6, %r1, 1;
	setp.le.u32 	%p2, %r6, %r1;
	xor.b32  	%r150, %r148, 4;
	add.s32 	%r7, %r149, %r150;
	@%p2 bra 	$L__BB5_5;
	shr.u32 	%r151, %r1, 1;
	and.b32  	%r152, %r151, 1;
	setp.eq.b32 	%p3, %r152, 1;
	ld.shared.u32 	%r8, [%r5];
	ld.shared.u32 	%r9, [%r7];
	setp.gt.s32 	%p4, %r8, %r9;
	xor.pred  	%p5, %p3, %p4;
	not.pred 	%p6, %p5;
	@%p6 bra 	$L__BB5_5;
	st.shared.u32 	[%r5], %r9;
	st.shared.u32 	[%r7], %r8;
$L__BB5_5:
	bar.sync 	0;
	and.b32  	%r10, %r1, 4;
	xor.b32  	%r11, %r1, 2;
	setp.le.u32 	%p7, %r11, %r1;
	xor.b32  	%r154, %r148, 8;
	add.s32 	%r12, %r149, %r154;
	@%p7 bra 	$L__BB5_8;
	setp.ne.s32 	%p8, %r10, 0;
	ld.shared.u32 	%r13, [%r5];
	ld.shared.u32 	%r14, [%r12];
	setp.gt.s32 	%p9, %r13, %r14;
	xor.pred  	%p10, %p8, %p9;
	not.pred 	%p11, %p10;
	@%p11 bra 	$L__BB5_8;
	st.shared.u32 	[%r5], %r14;
	st.shared.u32 	[%r12], %r13;
$L__BB5_8:
	setp.le.u32 	%p12, %r6, %r1;
	bar.sync 	0;
	@%p12 bra 	$L__BB5_11;
	setp.ne.s32 	%p13, %r10, 0;
	ld.shared.u32 	%r15, [%r5];
	ld.shared.u32 	%r16, [%r7];
	setp.gt.s32 	%p14, %r15, %r16;
	xor.pred  	%p15, %p13, %p14;
	not.pred 	%p16, %p15;
	@%p16 bra 	$L__BB5_11;
	st.shared.u32 	[%r5], %r16;
	st.shared.u32 	[%r7], %r15;
$L__BB5_11:
	bar.sync 	0;
	and.b32  	%r17, %r1, 8;
	xor.b32  	%r18, %r1, 4;
	setp.le.u32 	%p17, %r18, %r1;
	xor.b32  	%r157, %r148, 16;
	add.s32 	%r19, %r149, %r157;
	@%p17 bra 	$L__BB5_14;
	setp.ne.s32 	%p18, %r17, 0;
	ld.shared.u32 	%r20, [%r5];
	ld.shared.u32 	%r21, [%r19];
	setp.gt.s32 	%p19, %r20, %r21;
	xor.pred  	%p20, %p18, %p19;
	not.pred 	%p21, %p20;
	@%p21 bra 	$L__BB5_14;
	st.shared.u32 	[%r5], %r21;
	st.shared.u32 	[%r19], %r20;
$L__BB5_14:
	setp.le.u32 	%p22, %r11, %r1;
	bar.sync 	0;
	@%p22 bra 	$L__BB5_17;
	setp.ne.s32 	%p23, %r17, 0;
	ld.shared.u32 	%r22, [%r5];
	ld.shared.u32 	%r23, [%r12];
	setp.gt.s32 	%p24, %r22, %r23;
	xor.pred  	%p25, %p23, %p24;
	not.pred 	%p26, %p25;
	@%p26 bra 	$L__BB5_17;
	st.shared.u32 	[%r5], %r23;
	st.shared.u32 	[%r12], %r22;
$L__BB5_17:
	setp.le.u32 	%p27, %r6, %r1;
	bar.sync 	0;
	@%p27 bra 	$L__BB5_20;
	setp.ne.s32 	%p28, %r17, 0;
	ld.shared.u32 	%r24, [%r5];
	ld.shared.u32 	%r25, [%r7];
	setp.gt.s32 	%p29, %r24, %r25;
	xor.pred  	%p30, %p28, %p29;
	not.pred 	%p31, %p30;
	@%p31 bra 	$L__BB5_20;
	st.shared.u32 	[%r5], %r25;
	st.shared.u32 	[%r7], %r24;
$L__BB5_20:
	bar.sync 	0;
	and.b32  	%r26, %r1, 16;
	xor.b32  	%r27, %r1, 8;
	setp.le.u32 	%p32, %r27, %r1;
	xor.b32  	%r160, %r148, 32;
	add.s32 	%r28, %r149, %r160;
	@%p32 bra 	$L__BB5_23;
	setp.ne.s32 	%p33, %r26, 0;
	ld.shared.u32 	%r29, [%r5];
	ld.shared.u32 	%r30, [%r28];
	setp.gt.s32 	%p34, %r29, %r30;
	xor.pred  	%p35, %p33, %p34;
	not.pred 	%p36, %p35;
	@%p36 bra 	$L__BB5_23;
	st.shared.u32 	[%r5], %r30;
	st.shared.u32 	[%r28], %r29;
$L__BB5_23:
	setp.le.u32 	%p37, %r18, %r1;
	bar.sync 	0;
	@%p37 bra 	$L__BB5_26;
	setp.ne.s32 	%p38, %r26, 0;
	ld.shared.u32 	%r31, [%r5];
	ld.shared.u32 	%r32, [%r19];
	setp.gt.s32 	%p39, %r31, %r32;
	xor.pred  	%p40, %p38, %p39;
	not.pred 	%p41, %p40;
	@%p41 bra 	$L__BB5_26;
	st.shared.u32 	[%r5], %r32;
	st.shared.u32 	[%r19], %r31;
$L__BB5_26:
	setp.le.u32 	%p42, %r11, %r1;
	bar.sync 	0;
	@%p42 bra 	$L__BB5_29;
	setp.ne.s32 	%p43, %r26, 0;
	ld.shared.u32 	%r33, [%r5];
	ld.shared.u32 	%r34, [%r12];
	setp.gt.s32 	%p44, %r33, %r34;
	xor.pred  	%p45, %p43, %p44;
	not.pred 	%p46, %p45;
	@%p46 bra 	$L__BB5_29;
	st.shared.u32 	[%r5], %r34;
	st.shared.u32 	[%r12], %r33;
$L__BB5_29:
	setp.le.u32 	%p47, %r6, %r1;
	bar.sync 	0;
	@%p47 bra 	$L__BB5_32;
	setp.ne.s32 	%p48, %r26, 0;
	ld.shared.u32 	%r35, [%r5];
	ld.shared.u32 	%r36, [%r7];
	setp.gt.s32 	%p49, %r35, %r36;
	xor.pred  	%p50, %p48, %p49;
	not.pred 	%p51, %p50;
	@%p51 bra 	$L__BB5_32;
	st.shared.u32 	[%r5], %r36;
	st.shared.u32 	[%r7], %r35;
$L__BB5_32:
	bar.sync 	0;
	and.b32  	%r37, %r1, 32;
	xor.b32  	%r38, %r1, 16;
	setp.le.u32 	%p52, %r38, %r1;
	xor.b32  	%r163, %r148, 64;
	add.s32 	%r39, %r149, %r163;
	@%p52 bra 	$L__BB5_35;
	setp.ne.s32 	%p53, %r37, 0;
	ld.shared.u32 	%r40, [%r5];
	ld.shared.u32 	%r41, [%r39];
	setp.gt.s32 	%p54, %r40, %r41;
	xor.pred  	%p55, %p53, %p54;
	not.pred 	%p56, %p55;
	@%p56 bra 	$L__BB5_35;
	st.shared.u32 	[%r5], %r41;
	st.shared.u32 	[%r39], %r40;
$L__BB5_35:
	setp.le.u32 	%p57, %r27, %r1;
	bar.sync 	0;
	@%p57 bra 	$L__BB5_38;
	setp.ne.s32 	%p58, %r37, 0;
	ld.shared.u32 	%r42, [%r5];
	ld.shared.u32 	%r43, [%r28];
	setp.gt.s32 	%p59, %r42, %r43;
	xor.pred  	%p60, %p58, %p59;
	not.pred 	%p61, %p60;
	@%p61 bra 	$L__BB5_38;
	st.shared.u32 	[%r5], %r43;
	st.shared.u32 	[%r28], %r42;
$L__BB5_38:
	setp.le.u32 	%p62, %r18, %r1;
	bar.sync 	0;
	@%p62 bra 	$L__BB5_41;
	setp.ne.s32 	%p63, %r37, 0;
	ld.shared.u32 	%r44, [%r5];
	ld.shared.u32 	%r45, [%r19];
	setp.gt.s32 	%p64, %r44, %r45;
	xor.pred  	%p65, %p63, %p64;
	not.pred 	%p66, %p65;
	@%p66 bra 	$L__BB5_41;
	st.shared.u32 	[%r5], %r45;
	st.shared.u32 	[%r19], %r44;
$L__BB5_41:
	setp.le.u32 	%p67, %r11, %r1;
	bar.sync 	0;
	@%p67 bra 	$L__BB5_44;
	setp.ne.s32 	%p68, %r37, 0;
	ld.shared.u32 	%r46, [%r5];
	ld.shared.u32 	%r47, [%r12];
	setp.gt.s32 	%p69, %r46, %r47;
	xor.pred  	%p70, %p68, %p69;
	not.pred 	%p71, %p70;
	@%p71 bra 	$L__BB5_44;
	st.shared.u32 	[%r5], %r47;
	st.shared.u32 	[%r12], %r46;
$L__BB5_44:
	setp.le.u32 	%p72, %r6, %r1;
	bar.sync 	0;
	@%p72 bra 	$L__BB5_47;
	setp.ne.s32 	%p73, %r37, 0;
	ld.shared.u32 	%r48, [%r5];
	ld.shared.u32 	%r49, [%r7];
	setp.gt.s32 	%p74, %r48, %r49;
	xor.pred  	%p75, %p73, %p74;
	not.pred 	%p76, %p75;
	@%p76 bra 	$L__BB5_47;
	st.shared.u32 	[%r5], %r49;
	st.shared.u32 	[%r7], %r48;
$L__BB5_47:
	bar.sync 	0;
	and.b32  	%r50, %r1, 64;
	xor.b32  	%r51, %r1, 32;
	setp.le.u32 	%p77, %r51, %r1;
	xor.b32  	%r166, %r148, 128;
	add.s32 	%r52, %r149, %r166;
	@%p77 bra 	$L__BB5_50;
	setp.ne.s32 	%p78, %r50, 0;
	ld.shared.u32 	%r53, [%r5];
	ld.shared.u32 	%r54, [%r52];
	setp.gt.s32 	%p79, %r53, %r54;
	xor.pred  	%p80, %p78, %p79;
	not.pred 	%p81, %p80;
	@%p81 bra 	$L__BB5_50;
	st.shared.u32 	[%r5], %r54;
	st.shared.u32 	[%r52], %r53;
$L__BB5_50:
	setp.le.u32 	%p82, %r38, %r1;
	bar.sync 	0;
	@%p82 bra 	$L__BB5_53;
	setp.ne.s32 	%p83, %r50, 0;
	ld.shared.u32 	%r55, [%r5];
	ld.shared.u32 	%r56, [%r39];
	setp.gt.s32 	%p84, %r55, %r56;
	xor.pred  	%p85, %p83, %p84;
	not.pred 	%p86, %p85;
	@%p86 bra 	$L__BB5_53;
	st.shared.u32 	[%r5], %r56;
	st.shared.u32 	[%r39], %r55;
$L__BB5_53:
	setp.le.u32 	%p87, %r27, %r1;
	bar.sync 	0;
	@%p87 bra 	$L__BB5_56;
	setp.ne.s32 	%p88, %r50, 0;
	ld.shared.u32 	%r57, [%r5];
	ld.shared.u32 	%r58, [%r28];
	setp.gt.s32 	%p89, %r57, %r58;
	xor.pred  	%p90, %p88, %p89;
	not.pred 	%p91, %p90;
	@%p91 bra 	$L__BB5_56;
	st.shared.u32 	[%r5], %r58;
	st.shared.u32 	[%r28], %r57;
$L__BB5_56:
	setp.le.u32 	%p92, %r18, %r1;
	bar.sync 	0;
	@%p92 bra 	$L__BB5_59;
	setp.ne.s32 	%p93, %r50, 0;
	ld.shared.u32 	%r59, [%r5];
	ld.shared.u32 	%r60, [%r19];
	setp.gt.s32 	%p94, %r59, %r60;
	xor.pred  	%p95, %p93, %p94;
	not.pred 	%p96, %p95;
	@%p96 bra 	$L__BB5_59;
	st.shared.u32 	[%r5], %r60;
	st.shared.u32 	[%r19], %r59;
$L__BB5_59:
	setp.le.u32 	%p97, %r11, %r1;
	bar.sync 	0;
	@%p97 bra 	$L__BB5_62;
	setp.ne.s32 	%p98, %r50, 0;
	ld.shared.u32 	%r61, [%r5];
	ld.shared.u32 	%r62, [%r12];
	setp.gt.s32 	%p99, %r61, %r62;
	xor.pred  	%p100, %p98, %p99;
	not.pred 	%p101, %p100;
	@%p101 bra 	$L__BB5_62;
	st.shared.u32 	[%r5], %r62;
	st.shared.u32 	[%r12], %r61;
$L__BB5_62:
	setp.le.u32 	%p102, %r6, %r1;
	bar.sync 	0;
	@%p102 bra 	$L__BB5_65;
	setp.ne.s32 	%p103, %r50, 0;
	ld.shared.u32 	%r63, [%r5];
	ld.shared.u32 	%r64, [%r7];
	setp.gt.s32 	%p104, %r63, %r64;
	xor.pred  	%p105, %p103, %p104;
	not.pred 	%p106, %p105;
	@%p106 bra 	$L__BB5_65;
	st.shared.u32 	[%r5], %r64;
	st.shared.u32 	[%r7], %r63;
$L__BB5_65:
	bar.sync 	0;
	and.b32  	%r65, %r1, 128;
	xor.b32  	%r66, %r1, 64;
	setp.le.u32 	%p107, %r66, %r1;
	xor.b32  	%r169, %r148, 256;
	add.s32 	%r67, %r149, %r169;
	@%p107 bra 	$L__BB5_68;
	setp.ne.s32 	%p108, %r65, 0;
	ld.shared.u32 	%r68, [%r5];
	ld.shared.u32 	%r69, [%r67];
	setp.gt.s32 	%p109, %r68, %r69;
	xor.pred  	%p110, %p108, %p109;
	not.pred 	%p111, %p110;
	@%p111 bra 	$L__BB5_68;
	st.shared.u32 	[%r5], %r69;
	st.shared.u32 	[%r67], %r68;
$L__BB5_68:
	setp.le.u32 	%p112, %r51, %r1;
	bar.sync 	0;
	@%p112 bra 	$L__BB5_71;
	setp.ne.s32 	%p113, %r65, 0;
	ld.shared.u32 	%r70, [%r5];
	ld.shared.u32 	%r71, [%r52];
	setp.gt.s32 	%p114, %r70, %r71;
	xor.pred  	%p115, %p113, %p114;
	not.pred 	%p116, %p115;
	@%p116 bra 	$L__BB5_71;
	st.shared.u32 	[%r5], %r71;
	st.shared.u32 	[%r52], %r70;
$L__BB5_71:
	setp.le.u32 	%p117, %r38, %r1;
	bar.sync 	0;
	@%p117 bra 	$L__BB5_74;
	setp.ne.s32 	%p118, %r65, 0;
	ld.shared.u32 	%r72, [%r5];
	ld.shared.u32 	%r73, [%r39];
	setp.gt.s32 	%p119, %r72, %r73;
	xor.pred  	%p120, %p118, %p119;
	not.pred 	%p121, %p120;
	@%p121 bra 	$L__BB5_74;
	st.shared.u32 	[%r5], %r73;
	st.shared.u32 	[%r39], %r72;
$L__BB5_74:
	setp.le.u32 	%p122, %r27, %r1;
	bar.sync 	0;
	@%p122 bra 	$L__BB5_77;
	setp.ne.s32 	%p123, %r65, 0;
	ld.shared.u32 	%r74, [%r5];
	ld.shared.u32 	%r75, [%r28];
	setp.gt.s32 	%p124, %r74, %r75;
	xor.pred  	%p125, %p123, %p124;
	not.pred 	%p126, %p125;
	@%p126 bra 	$L__BB5_77;
	st.shared.u32 	[%r5], %r75;
	st.shared.u32 	[%r28], %r74;
$L__BB5_77:
	setp.le.u32 	%p127, %r18, %r1;
	bar.sync 	0;
	@%p127 bra 	$L__BB5_80;
	setp.ne.s32 	%p128, %r65, 0;
	ld.shared.u32 	%r76, [%r5];
	ld.shared.u32 	%r77, [%r19];
	setp.gt.s32 	%p129, %r76, %r77;
	xor.pred  	%p130, %p128, %p129;
	not.pred 	%p131, %p130;
	@%p131 bra 	$L__BB5_80;
	st.shared.u32 	[%r5], %r77;
	st.shared.u32 	[%r19], %r76;
$L__BB5_80:
	setp.le.u32 	%p132, %r11, %r1;
	bar.sync 	0;
	@%p132 bra 	$L__BB5_83;
	setp.ne.s32 	%p133, %r65, 0;
	ld.shared.u32 	%r78, [%r5];
	ld.shared.u32 	%r79, [%r12];
	setp.gt.s32 	%p134, %r78, %r79;
	xor.pred  	%p135, %p133, %p134;
	not.pred 	%p136, %p135;
	@%p136 bra 	$L__BB5_83;
	st.shared.u32 	[%r5], %r79;
	st.shared.u32 	[%r12], %r78;
$L__BB5_83:
	setp.le.u32 	%p137, %r6, %r1;
	bar.sync 	0;
	@%p137 bra 	$L__BB5_86;
	setp.ne.s32 	%p138, %r65, 0;
	ld.shared.u32 	%r80, [%r5];
	ld.shared.u32 	%r81, [%r7];
	setp.gt.s32 	%p139, %r80, %r81;
	xor.pred  	%p140, %p138, %p139;
	not.pred 	%p141, %p140;
	@%p141 bra 	$L__BB5_86;
	st.shared.u32 	[%r5], %r81;
	st.shared.u32 	[%r7], %r80;
$L__BB5_86:
	bar.sync 	0;
	and.b32  	%r82, %r1, 256;
	xor.b32  	%r83, %r1, 128;
	setp.le.u32 	%p142, %r83, %r1;
	xor.b32  	%r172, %r148, 512;
	add.s32 	%r84, %r149, %r172;
	@%p142 bra 	$L__BB5_89;
	setp.ne.s32 	%p143, %r82, 0;
	ld.shared.u32 	%r85, [%r5];
	ld.shared.u32 	%r86, [%r84];
	setp.gt.s32 	%p144, %r85, %r86;
	xor.pred  	%p145, %p143, %p144;
	not.pred 	%p146, %p145;
	@%p146 bra 	$L__BB5_89;
	st.shared.u32 	[%r5], %r86;
	st.shared.u32 	[%r84], %r85;
$L__BB5_89:
	setp.le.u32 	%p147, %r66, %r1;
	bar.sync 	0;
	@%p147 bra 	$L__BB5_92;
	setp.ne.s32 	%p148, %r82, 0;
	ld.shared.u32 	%r87, [%r5];
	ld.shared.u32 	%r88, [%r67];
	setp.gt.s32 	%p149, %r87, %r88;
	xor.pred  	%p150, %p148, %p149;
	not.pred 	%p151, %p150;
	@%p151 bra 	$L__BB5_92;
	st.shared.u32 	[%r5], %r88;
	st.shared.u32 	[%r67], %r87;
$L__BB5_92:
	setp.le.u32 	%p152, %r51, %r1;
	bar.sync 	0;
	@%p152 bra 	$L__BB5_95;
	setp.ne.s32 	%p153, %r82, 0;
	ld.shared.u32 	%r89, [%r5];
	ld.shared.u32 	%r90, [%r52];
	setp.gt.s32 	%p154, %r89, %r90;
	xor.pred  	%p155, %p153, %p154;
	not.pred 	%p156, %p155;
	@%p156 bra 	$L__BB5_95;
	st.shared.u32 	[%r5], %r90;
	st.shared.u32 	[%r52], %r89;
$L__BB5_95:
	setp.le.u32 	%p157, %r38, %r1;
	bar.sync 	0;
	@%p157 bra 	$L__BB5_98;
	setp.ne.s32 	%p158, %r82, 0;
	ld.shared.u32 	%r91, [%r5];
	ld.shared.u32 	%r92, [%r39];
	setp.gt.s32 	%p159, %r91, %r92;
	xor.pred  	%p160, %p158, %p159;
	not.pred 	%p161, %p160;
	@%p161 bra 	$L__BB5_98;
	st.shared.u32 	[%r5], %r92;
	st.shared.u32 	[%r39], %r91;
$L__BB5_98:
	setp.le.u32 	%p162, %r27, %r1;
	bar.sync 	0;
	@%p162 bra 	$L__BB5_101;
	setp.ne.s32 	%p163, %r82, 0;
	ld.shared.u32 	%r93, [%r5];
	ld.shared.u32 	%r94, [%r28];
	setp.gt.s32 	%p164, %r93, %r94;
	xor.pred  	%p165, %p163, %p164;
	not.pred 	%p166, %p165;
	@%p166 bra 	$L__BB5_101;
	st.shared.u32 	[%r5], %r94;
	st.shared.u32 	[%r28], %r93;
$L__BB5_101:
	setp.le.u32 	%p167, %r18, %r1;
	bar.sync 	0;
	@%p167 bra 	$L__BB5_104;
	setp.ne.s32 	%p168, %r82, 0;
	ld.shared.u32 	%r95, [%r5];
	ld.shared.u32 	%r96, [%r19];
	setp.gt.s32 	%p169, %r95, %r96;
	xor.pred  	%p170, %p168, %p169;
	not.pred 	%p171, %p170;
	@%p171 bra 	$L__BB5_104;
	st.shared.u32 	[%r5], %r96;
	st.shared.u32 	[%r19], %r95;
$L__BB5_104:
	setp.le.u32 	%p172, %r11, %r1;
	bar.sync 	0;
	@%p172 bra 	$L__BB5_107;
	setp.ne.s32 	%p173, %r82, 0;
	ld.shared.u32 	%r97, [%r5];
	ld.shared.u32 	%r98, [%r12];
	setp.gt.s32 	%p174, %r97, %r98;
	xor.pred  	%p175, %p173, %p174;
	not.pred 	%p176, %p175;
	@%p176 bra 	$L__BB5_107;
	st.shared.u32 	[%r5], %r98;
	st.shared.u32 	[%r12], %r97;
$L__BB5_107:
	setp.le.u32 	%p177, %r6, %r1;
	bar.sync 	0;
	@%p177 bra 	$L__BB5_110;
	setp.ne.s32 	%p178, %r82, 0;
	ld.shared.u32 	%r99, [%r5];
	ld.shared.u32 	%r100, [%r7];
	setp.gt.s32 	%p179, %r99, %r100;
	xor.pred  	%p180, %p178, %p179;
	not.pred 	%p181, %p180;
	@%p181 bra 	$L__BB5_110;
	st.shared.u32 	[%r5], %r100;
	st.shared.u32 	[%r7], %r99;
$L__BB5_110:
	bar.sync 	0;
	and.b32  	%r101, %r1, 512;
	xor.b32  	%r102, %r1, 256;
	setp.le.u32 	%p182, %r102, %r1;
	xor.b32  	%r175, %r148, 1024;
	add.s32 	%r103, %r149, %r175;
	@%p182 bra 	$L__BB5_113;
	setp.ne.s32 	%p183, %r101, 0;
	ld.shared.u32 	%r104, [%r5];
	ld.shared.u32 	%r105, [%r103];
	setp.gt.s32 	%p184, %r104, %r105;
	xor.pred  	%p185, %p183, %p184;
	not.pred 	%p186, %p185;
	@%p186 bra 	$L__BB5_113;
	st.shared.u32 	[%r5], %r105;
	st.shared.u32 	[%r103], %r104;
$L__BB5_113:
	setp.le.u32 	%p187, %r83, %r1;
	bar.sync 	0;
	@%p187 bra 	$L__BB5_116;
	setp.ne.s32 	%p188, %r101, 0;
	ld.shared.u32 	%r106, [%r5];
	ld.shared.u32 	%r107, [%r84];
	setp.gt.s32 	%p189, %r106, %r107;
	xor.pred  	%p190, %p188, %p189;
	not.pred 	%p191, %p190;
	@%p191 bra 	$L__BB5_116;
	st.shared.u32 	[%r5], %r107;
	st.shared.u32 	[%r84], %r106;
$L__BB5_116:
	setp.le.u32 	%p192, %r66, %r1;
	bar.sync 	0;
	@%p192 bra 	$L__BB5_119;
	setp.ne.s32 	%p193, %r101, 0;
	ld.shared.u32 	%r108, [%r5];
	ld.shared.u32 	%r109, [%r67];
	setp.gt.s32 	%p194, %r108, %r109;
	xor.pred  	%p195, %p193, %p194;
	not.pred 	%p196, %p195;
	@%p196 bra 	$L__BB5_119;
	st.shared.u32 	[%r5], %r109;
	st.shared.u32 	[%r67], %r108;
$L__BB5_119:
	setp.le.u32 	%p197, %r51, %r1;
	bar.sync 	0;
	@%p197 bra 	$L__BB5_122;
	setp.ne.s32 	%p198, %r101, 0;
	ld.shared.u32 	%r110, [%r5];
	ld.shared.u32 	%r111, [%r52];
	setp.gt.s32 	%p199, %r110, %r111;
	xor.pred  	%p200, %p198, %p199;
	not.pred 	%p201, %p200;
	@%p201 bra 	$L__BB5_122;
	st.shared.u32 	[%r5], %r111;
	st.shared.u32 	[%r52], %r110;
$L__BB5_122:
	setp.le.u32 	%p202, %r38, %r1;
	bar.sync 	0;
	@%p202 bra 	$L__BB5_125;
	setp.ne.s32 	%p203, %r101, 0;
	ld.shared.u32 	%r112, [%r5];
	ld.shared.u32 	%r113, [%r39];
	setp.gt.s32 	%p204, %r112, %r113;
	xor.pred  	%p205, %p203, %p204;
	not.pred 	%p206, %p205;
	@%p206 bra 	$L__BB5_125;
	st.shared.u32 	[%r5], %r113;
	st.shared.u32 	[%r39], %r112;
$L__BB5_125:
	setp.le.u32 	%p207, %r27, %r1;
	bar.sync 	0;
	@%p207 bra 	$L__BB5_128;
	setp.ne.s32 	%p208, %r101, 0;
	ld.shared.u32 	%r114, [%r5];
	ld.shared.u32 	%r115, [%r28];
	setp.gt.s32 	%p209, %r114, %r115;
	xor.pred  	%p210, %p208, %p209;
	not.pred 	%p211, %p210;
	@%p211 bra 	$L__BB5_128;
	st.shared.u32 	[%r5], %r115;
	st.shared.u32 	[%r28], %r114;
$L__BB5_128:
	setp.le.u32 	%p212, %r18, %r1;
	bar.sync 	0;
	@%p212 bra 	$L__BB5_131;
	setp.ne.s32 	%p213, %r101, 0;
	ld.shared.u32 	%r116, [%r5];
	ld.shared.u32 	%r117, [%r19];
	setp.gt.s32 	%p214, %r116, %r117;
	xor.pred  	%p215, %p213, %p214;
	not.pred 	%p216, %p215;
	@%p216 bra 	$L__BB5_131;
	st.shared.u32 	[%r5], %r117;
	st.shared.u32 	[%r19], %r116;
$L__BB5_131:
	setp.le.u32 	%p217, %r11, %r1;
	bar.sync 	0;
	@%p217 bra 	$L__BB5_134;
	setp.ne.s32 	%p218, %r101, 0;
	ld.shared.u32 	%r118, [%r5];
	ld.shared.u32 	%r119, [%r12];
	setp.gt.s32 	%p219, %r118, %r119;
	xor.pred  	%p220, %p218, %p219;
	not.pred 	%p221, %p220;
	@%p221 bra 	$L__BB5_134;
	st.shared.u32 	[%r5], %r119;
	st.shared.u32 	[%r12], %r118;
$L__BB5_134:
	setp.le.u32 	%p222, %r6, %r1;
	bar.sync 	0;
	@%p222 bra 	$L__BB5_137;
	setp.ne.s32 	%p223, %r101, 0;
	ld.shared.u32 	%r120, [%r5];
	ld.shared.u32 	%r121, [%r7];
	setp.gt.s32 	%p224, %r120, %r121;
	xor.pred  	%p225, %p223, %p224;
	not.pred 	%p226, %p225;
	@%p226 bra 	$L__BB5_137;
	st.shared.u32 	[%r5], %r121;
	st.shared.u32 	[%r7], %r120;
$L__BB5_137:
	bar.sync 	0;
	xor.b32  	%r122, %r1, 512;
	setp.le.u32 	%p227, %r122, %r1;
	@%p227 bra 	$L__BB5_140;
	ld.shared.u32 	%r123, [%r5];
	shl.b32 	%r177, %r122, 2;
	add.s32 	%r124, %r149, %r177;
	ld.shared.u32 	%r125, [%r124];
	setp.le.s32 	%p228, %r123, %r125;
	@%p228 bra 	$L__BB5_140;
	st.shared.u32 	[%r5], %r125;
	st.shared.u32 	[%r124], %r123;
$L__BB5_140:
	setp.le.u32 	%p229, %r102, %r1;
	bar.sync 	0;
	@%p229 bra 	$L__BB5_143;
	ld.shared.u32 	%r126, [%r5];
	ld.shared.u32 	%r127, [%r103];
	setp.le.s32 	%p230, %r126, %r127;
	@%p230 bra 	$L__BB5_143;
	st.shared.u32 	[%r5], %r127;
	st.shared.u32 	[%r103], %r126;
$L__BB5_143:
	setp.le.u32 	%p231, %r83, %r1;
	bar.sync 	0;
	@%p231 bra 	$L__BB5_146;
	ld.shared.u32 	%r128, [%r5];
	ld.shared.u32 	%r129, [%r84];
	setp.le.s32 	%p232, %r128, %r129;
	@%p232 bra 	$L__BB5_146;
	st.shared.u32 	[%r5], %r129;
	st.shared.u32 	[%r84], %r128;
$L__BB5_146:
	setp.le.u32 	%p233, %r66, %r1;
	bar.sync 	0;
	@%p233 bra 	$L__BB5_149;
	ld.shared.u32 	%r130, [%r5];
	ld.shared.u32 	%r131, [%r67];
	setp.le.s32 	%p234, %r130, %r131;
	@%p234 bra 	$L__BB5_149;
	st.shared.u32 	[%r5], %r131;
	st.shared.u32 	[%r67], %r130;
$L__BB5_149:
	setp.le.u32 	%p235, %r51, %r1;
	bar.sync 	0;
	@%p235 bra 	$L__BB5_152;
	ld.shared.u32 	%r132, [%r5];
	ld.shared.u32 	%r133, [%r52];
	setp.le.s32 	%p236, %r132, %r133;
	@%p236 bra 	$L__BB5_152;
	st.shared.u32 	[%r5], %r133;
	st.shared.u32 	[%r52], %r132;
$L__BB5_152:
	setp.le.u32 	%p237, %r38, %r1;
	bar.sync 	0;
	@%p237 bra 	$L__BB5_155;
	ld.shared.u32 	%r134, [%r5];
	ld.shared.u32 	%r135, [%r39];
	setp.le.s32 	%p238, %r134, %r135;
	@%p238 bra 	$L__BB5_155;
	st.shared.u32 	[%r5], %r135;
	st.shared.u32 	[%r39], %r134;
$L__BB5_155:
	setp.le.u32 	%p239, %r27, %r1;
	bar.sync 	0;
	@%p239 bra 	$L__BB5_158;
	ld.shared.u32 	%r136, [%r5];
	ld.shared.u32 	%r137, [%r28];
	setp.le.s32 	%p240, %r136, %r137;
	@%p240 bra 	$L__BB5_158;
	st.shared.u32 	[%r5], %r137;
	st.shared.u32 	[%r28], %r136;
$L__BB5_158:
	setp.le.u32 	%p241, %r18, %r1;
	bar.sync 	0;
	@%p241 bra 	$L__BB5_161;
	ld.shared.u32 	%r138, [%r5];
	ld.shared.u32 	%r139, [%r19];
	setp.le.s32 	%p242, %r138, %r139;
	@%p242 bra 	$L__BB5_161;
	st.shared.u32 	[%r5], %r139;
	st.shared.u32 	[%r19], %r138;
$L__BB5_161:
	setp.le.u32 	%p243, %r11, %r1;
	bar.sync 	0;
	@%p243 bra 	$L__BB5_164;
	ld.shared.u32 	%r140, [%r5];
	ld.shared.u32 	%r141, [%r12];
	setp.le.s32 	%p244, %r140, %r141;
	@%p244 bra 	$L__BB5_164;
	st.shared.u32 	[%r5], %r141;
	st.shared.u32 	[%r12], %r140;
$L__BB5_164:
	setp.le.u32 	%p245, %r6, %r1;
	bar.sync 	0;
	@%p245 bra 	$L__BB5_167;
	ld.shared.u32 	%r142, [%r5];
	ld.shared.u32 	%r143, [%r7];
	setp.le.s32 	%p246, %r142, %r143;
	@%p246 bra 	$L__BB5_167;
	st.shared.u32 	[%r5], %r143;
	st.shared.u32 	[%r7], %r142;
$L__BB5_167:
	setp.ge.s32 	%p247, %r2, %r144;
	bar.sync 	0;
	@%p247 bra 	$L__BB5_169;
	ld.shared.u32 	%r179, [%r5];
	st.global.u32 	[%rd1], %r179;
$L__BB5_169:
	ret;

}


// ===== COMPILED SASS (sm_100) =====

	.target	sm_100

	.elftype	@"ET_EXEC"


//--------------------- .note.nv.tkinfo           --------------------------
	.section	.note.nv.tkinfo,"",@"SHT_NOTE"
	.sectionflags	@"SHF_NOTE_NV_TKINFO"
	.tkinfo
        /*0018*/ 	.word	0x00000002
        /*0030*/ 	.string	""
        /*0030*/ 	.string	"ptxas"
        /*0030*/ 	.string	"Cuda compilation tools, release 13.0, V13.0.88"
        /*0030*/ 	.string	"Build cuda_13.0.r13.0/compiler.36424714_0"
        /*0030*/ 	.string	"-arch sm_100 -m 64 "



//--------------------- .note.nv.cuinfo           --------------------------
	.section	.note.nv.cuinfo,"",@"SHT_NOTE"
	.sectionflags	@"SHF_NOTE_NV_CUINFO"
        /*0018*/ 	.short	0x0002
        /*001a*/ 	.short	0x0064
        /*001c*/ 	.short	0x0082
	.zero		2


//--------------------- .nv.info                  --------------------------
	.section	.nv.info,"",@"SHT_CUDA_INFO"
	.align	4


	//----- nvinfo : EIATTR_REGCOUNT
	.align		4
        /*0000*/ 	.byte	0x04, 0x2f
        /*0002*/ 	.short	(.L_1 - .L_0)
	.align		4
.L_0:
        /*0004*/ 	.word	index@(_Z28bitonic_global_stride_kernelPiiii)
        /*0008*/ 	.word	0x00000010


	//----- nvinfo : EIATTR_FRAME_SIZE
	.align		4
.L_1:
        /*000c*/ 	.byte	0x04, 0x11
        /*000e*/ 	.short	(.L_3 - .L_2)
	.align		4
.L_2:
        /*0010*/ 	.word	index@(_Z28bitonic_global_stride_kernelPiiii)
        /*0014*/ 	.word	0x00000000


	//----- nvinfo : EIATTR_REGCOUNT
	.align		4
.L_3:
        /*0018*/ 	.byte	0x04, 0x2f
        /*001a*/ 	.short	(.L_5 - .L_4)
	.align		4
.L_4:
        /*001c*/ 	.word	index@(_Z27bitonic_global_fused_kernelPiii)
        /*0020*/ 	.word	0x0000000e


	//----- nvinfo : EIATTR_FRAME_SIZE
	.align		4
.L_5:
        /*0024*/ 	.byte	0x04, 0x11
        /*0026*/ 	.short	(.L_7 - .L_6)
	.align		4
.L_6:
        /*0028*/ 	.word	index@(_Z27bitonic_global_fused_kernelPiii)
        /*002c*/ 	.word	0x00000000


	//----- nvinfo : EIATTR_REGCOUNT
	.align		4
.L_7:
        /*0030*/ 	.byte	0x04, 0x2f
        /*0032*/ 	.short	(.L_9 - .L_8)
	.align		4
.L_8:
        /*0034*/ 	.word	index@(_Z21bitonic_shared_kernelILi512EEvPii)
        /*0038*/ 	.word	0x00000019


	//----- nvinfo : EIATTR_FRAME_SIZE
	.align		4
.L_9:
        /*003c*/ 	.byte	0x04, 0x11
        /*003e*/ 	.short	(.L_11 - .L_10)
	.align		4
.L_10:
        /*0040*/ 	.word	index@(_Z21bitonic_shared_kernelILi512EEvPii)
        /*0044*/ 	.word	0x00000000


	//----- nvinfo : EIATTR_REGCOUNT
	.align		4
.L_11:
        /*0048*/ 	.byte	0x04, 0x2f
        /*004a*/ 	.short	(.L_13 - .L_12)
	.align		4
.L_12:
        /*004c*/ 	.word	index@(_Z21bitonic_shared_kernelILi256EEvPii)
        /*0050*/ 	.word	0x00000015


	//----- nvinfo : EIATTR_FRAME_SIZE
	.align		4
.L_13:
        /*0054*/ 	.byte	0x04, 0x11
        /*0056*/ 	.short	(.L_15 - .L_14)
	.align		4
.L_14:
        /*0058*/ 	.word	index@(_Z21bitonic_shared_kernelILi256EEvPii)
        /*005c*/ 	.word	0x00000000


	//----- nvinfo : EIATTR_REGCOUNT
	.align		4
.L_15:
        /*0060*/ 	.byte	0x04, 0x2f
        /*0062*/ 	.short	(.L_17 - .L_16)
	.align		4
.L_16:
        /*0064*/ 	.word	index@(_Z21bitonic_shared_kernelILi128EEvPii)
        /*0068*/ 	.word	0x00000013


	//----- nvinfo : EIATTR_FRAME_SIZE
	.align		4
.L_17:
        /*006c*/ 	.byte	0x04, 0x11
        /*006e*/ 	.short	(.L_19 - .L_18)
	.align		4
.L_18:
        /*0070*/ 	.word	index@(_Z21bitonic_shared_kernelILi128EEvPii)
        /*0074*/ 	.word	0x00000000


	//----- nvinfo : EIATTR_REGCOUNT
	.align		4
.L_19:
        /*0078*/ 	.byte	0x04, 0x2f
        /*007a*/ 	.short	(.L_21 - .L_20)
	.align		4
.L_20:
        /*007c*/ 	.word	index@(_Z21bitonic_shared_kernelILi1024EEvPii)
        /*0080*/ 	.word	0x0000001b


	//----- nvinfo : EIATTR_FRAME_SIZE
	.align		4
.L_21:
        /*0084*/ 	.byte	0x04, 0x11
        /*0086*/ 	.short	(.L_23 - .L_22)
	.align		4
.L_22:
        /*0088*/ 	.word	index@(_Z21bitonic_shared_kernelILi1024EEvPii)
        /*008c*/ 	.word	0x00000000


	//----- nvinfo : EIATTR_MIN_STACK_SIZE
	.align		4
.L_23:
        /*0090*/ 	.byte	0x04, 0x12
        /*0092*/ 	.short	(.L_25 - .L_24)
	.align		4
.L_24:
        /*0094*/ 	.word	index@(_Z21bitonic_shared_kernelILi1024EEvPii)
        /*0098*/ 	.word	0x00000000


	//----- nvinfo : EIATTR_MIN_STACK_SIZE
	.align		4
.L_25:
        /*009c*/ 	.byte	0x04, 0x12
        /*009e*/ 	.short	(.L_27 - .L_26)
	.align		4
.L_26:
        /*00a0*/ 	.word	index@(_Z21bitonic_shared_kernelILi128EEvPii)
        /*00a4*/ 	.word	0x00000000


	//----- nvinfo : EIATTR_MIN_STACK_SIZE
	.align		4
.L_27:
        /*00a8*/ 	.byte	0x04, 0x12
        /*00aa*/ 	.short	(.L_29 - .L_28)
	.align		4
.L_28:
        /*00ac*/ 	.word	index@(_Z21bitonic_shared_kernelILi256EEvPii)
        /*00b0*/ 	.word	0x00000000


	//----- nvinfo : EIATTR_MIN_STACK_SIZE
	.align		4
.L_29:
        /*00b4*/ 	.byte	0x04, 0x12
        /*00b6*/ 	.short	(.L_31 - .L_30)
	.align		4
.L_30:
        /*00b8*/ 	.word	index@(_Z21bitonic_shared_kernelILi512EEvPii)
        /*00bc*/ 	.word	0x00000000


	//----- nvinfo : EIATTR_MIN_STACK_SIZE
	.align		4
.L_31:
        /*00c0*/ 	.byte	0x04, 0x12
        /*00c2*/ 	.short	(.L_33 - .L_32)
	.align		4
.L_32:
        /*00c4*/ 	.word	index@(_Z27bitonic_global_fused_kernelPiii)
        /*00c8*/ 	.word	0x00000000


	//----- nvinfo : EIATTR_MIN_STACK_SIZE
	.align		4
.L_33:
        /*00cc*/ 	.byte	0x04, 0x12
        /*00ce*/ 	.short	(.L_35 - .L_34)
	.align		4
.L_34:
        /*00d0*/ 	.word	index@(_Z28bitonic_global_stride_kernelPiiii)
        /*00d4*/ 	.word	0x00000000
.L_35:


//--------------------- .nv.compat                --------------------------
	.section	.nv.compat,"",@"SHT_CUDA_COMPAT_INFO"
	.align	4
        /*0000*/ 	.byte	0x02, 0x09, 0x00, 0x00, 0x02, 0x02, 0x01, 0x00, 0x02, 0x05, 0x05, 0x00, 0x03, 0x07, 0x01, 0x01
        /*0010*/ 	.byte	0x02, 0x03, 0x00, 0x00, 0x02, 0x06, 0x01, 0x00, 0x04, 0x0b, 0x08, 0x00, 0x09, 0x00, 0x00, 0x00
        /*0020*/ 	.byte	0x00, 0x00, 0x00, 0x00


//--------------------- .nv.info._Z21bitonic_shared_kernelILi1024EEvPii --------------------------
	.section	.nv.info._Z21bitonic_shared_kernelILi1024EEvPii,"",@"SHT_CUDA_INFO"
	.sectionflags	@""
	.align	4


	//----- nvinfo : EIATTR_CUDA_API_VERSION
	.align		4
        /*0000*/ 	.byte	0x04, 0x37
        /*0002*/ 	.short	(.L_37 - .L_36)
.L_36:
        /*0004*/ 	.word	0x00000082


	//----- nvinfo : EIATTR_KPARAM_INFO
	.align		4
.L_37:
        /*0008*/ 	.byte	0x04, 0x17
        /*000a*/ 	.short	(.L_39 - .L_38)
.L_38:
        /*000c*/ 	.word	0x00000000
        /*0010*/ 	.short	0x0001
        /*0012*/ 	.short	0x0008
        /*0014*/ 	.byte	0x00, 0xf0, 0x11, 0x00


	//----- nvinfo : EIATTR_KPARAM_INFO
	.align		4
.L_39:
        /*0018*/ 	.byte	0x04, 0x17
        /*001a*/ 	.short	(.L_41 - .L_40)
.L_40:
        /*001c*/ 	.word	0x00000000
        /*0020*/ 	.short	0x0000
        /*0022*/ 	.short	0x0000
        /*0024*/ 	.byte	0x00, 0xf5, 0x21, 0x00


	//----- nvinfo : EIATTR_SPARSE_MMA_MASK
	.align		4
.L_41:
        /*0028*/ 	.byte	0x03, 0x50
        /*002a*/ 	.short	0x0000


	//----- nvinfo : EIATTR_MAXREG_COUNT
	.align		4
        /*002c*/ 	.byte	0x03, 0x1b
        /*002e*/ 	.short	0x00ff


	//----- nvinfo : EIATTR_NUM_BARRIERS
	.align		4
        /*0030*/ 	.byte	0x02, 0x4c
        /*0032*/ 	.byte	0x01
	.zero		1


	//----- nvinfo : EIATTR_MERCURY_ISA_VERSION
	.align		4
        /*0034*/ 	.byte	0x03, 0x5f
        /*0036*/ 	.short	0x0101


	//----- nvinfo : EIATTR_VRC_CTA_INIT_COUNT
	.align		4
        /*0038*/ 	.byte	0x02, 0x4a
	.zero		1
	.zero		1


	//----- nvinfo : EIATTR_EXIT_INSTR_OFFSETS
	.align		4
        /*003c*/ 	.byte	0x04, 0x1c
        /*003e*/ 	.short	(.L_43 - .L_42)


	//   ....[0]....
.L_42:
        /*0040*/ 	.word	0x00002610


	//   ....[1]....
        /*0044*/ 	.word	0x00002640


	//----- nvinfo : EIATTR_CRS_STACK_SIZE
	.align		4
.L_43:
        /*0048*/ 	.byte	0x04, 0x1e
        /*004a*/ 	.short	(.L_45 - .L_44)
.L_44:
        /*004c*/ 	.word	0x00000000


	//----- nvinfo : EIATTR_CBANK_PARAM_SIZE
	.align		4
.L_45:
        /*0050*/ 	.byte	0x03, 0x19
        /*0052*/ 	.short	0x000c


	//----- nvinfo : EIATTR_PARAM_CBANK
	.align		4
        /*0054*/ 	.byte	0x04, 0x0a
        /*0056*/ 	.short	(.L_47 - .L_46)
	.align		4
.L_46:
        /*0058*/ 	.word	index@(.nv.constant0._Z21bitonic_shared_kernelILi1024EEvPii)
        /*005c*/ 	.short	0x0380
        /*005e*/ 	.short	0x000c


	//----- nvinfo : EIATTR_SW_WAR
	.align		4
.L_47:
        /*0060*/ 	.byte	0x04, 0x36
        /*0062*/ 	.short	(.L_49 - .L_48)
.L_48:
        /*0064*/ 	.word	0x00000008
.L_49:


//--------------------- .nv.info._Z21bitonic_shared_kernelILi128EEvPii --------------------------
	.section	.nv.info._Z21bitonic_shared_kernelILi128EEvPii,"",@"SHT_CUDA_INFO"
	.sectionflags	@""
	.align	4


	//----- nvinfo : EIATTR_CUDA_API_VERSION
	.align		4
        /*0000*/ 	.byte	0x04, 0x37
        /*0002*/ 	.short	(.L_51 - .L_50)
.L_50:
        /*0004*/ 	.word	0x00000082


	//----- nvinfo : EIATTR_KPARAM_INFO
	.align		4
.L_51:
        /*0008*/ 	.byte	0x04, 0x17
        /*000a*/ 	.short	(.L_53 - .L_52)
.L_52:
        /*000c*/ 	.word	0x00000000
        /*0010*/ 	.short	0x0001
        /*0012*/ 	.short	0x0008
        /*0014*/ 	.byte	0x00, 0xf0, 0x11, 0x00


	//----- nvinfo : EIATTR_KPARAM_INFO
	.align		4
.L_53:
        /*0018*/ 	.byte	0x04, 0x17
        /*001a*/ 	.short	(.L_55 - .L_54)
.L_54:
        /*001c*/ 	.word	0x00000000
        /*0020*/ 	.short	0x0000
        /*0022*/ 	.short	0x0000
        /*0024*/ 	.byte	0x00, 0xf5, 0x21, 0x00


	//----- nvinfo : EIATTR_SPARSE_MMA_MASK
	.align		4
.L_55:
        /*0028*/ 	.byte	0x03, 0x50
        /*002a*/ 	.short	0x0000


	//----- nvinfo : EIATTR_MAXREG_COUNT
	.align		4
        /*002c*/ 	.byte	0x03, 0x1b
        /*002e*/ 	.short	0x00ff


	//----- nvinfo : EIATTR_NUM_BARRIERS
	.align		4
        /*0030*/ 	.byte	0x02, 0x4c
        /*0032*/ 	.byte	0x01
	.zero		1


	//----- nvinfo : EIATTR_MERCURY_ISA_VERSION
	.align		4
        /*0034*/ 	.byte	0x03, 0x5f
        /*0036*/ 	.short	0x0101


	//----- nvinfo : EIATTR_VRC_CTA_INIT_COUNT
	.align		4
        /*0038*/ 	.byte	0x02, 0x4a
	.zero		1
	.zero		1


	//----- nvinfo : EIATTR_EXIT_INSTR_OFFSETS
	.align		4
        /*003c*/ 	.byte	0x04, 0x1c
        /*003e*/ 	.short	(.L_57 - .L_56)


	//   ....[0]....
.L_56:
        /*0040*/ 	.word	0x00001490


	//   ....[1]....
        /*0044*/ 	.word	0x000014c0


	//----- nvinfo : EIATTR_CRS_STACK_SIZE
	.align		4
.L_57:
        /*0048*/ 	.byte	0x04, 0x1e
        /*004a*/ 	.short	(.L_59 - .L_58)
.L_58:
        /*004c*/ 	.word	0x00000000


	//----- nvinfo : EIATTR_CBANK_PARAM_SIZE
	.align		4
.L_59:
        /*0050*/ 	.byte	0x03, 0x19
        /*0052*/ 	.short	0x000c


	//----- nvinfo : EIATTR_PARAM_CBANK
	.align		4
        /*0054*/ 	.byte	0x04, 0x0a
        /*0056*/ 	.short	(.L_61 - .L_60)
	.align		4
.L_60:
        /*0058*/ 	.word	index@(.nv.constant0._Z21bitonic_shared_kernelILi128EEvPii)
        /*005c*/ 	.short	0x0380
        /*005e*/ 	.short	0x000c


	//----- nvinfo : EIATTR_SW_WAR
	.align		4
.L_61:
        /*0060*/ 	.byte	0x04, 0x36
        /*0062*/ 	.short	(.L_63 - .L_62)
.L_62:
        /*0064*/ 	.word	0x00000008
.L_63:


//--------------------- .nv.info._Z21bitonic_shared_kernelILi256EEvPii --------------------------
	.section	.nv.info._Z21bitonic_shared_kernelILi256EEvPii,"",@"SHT_CUDA_INFO"
	.sectionflags	@""
	.align	4


	//----- nvinfo : EIATTR_CUDA_API_VERSION
	.align		4
        /*0000*/ 	.byte	0x04, 0x37
        /*0002*/ 	.short	(.L_65 - .L_64)
.L_64:
        /*0004*/ 	.word	0x00000082


	//----- nvinfo : EIATTR_KPARAM_INFO
	.align		4
.L_65:
        /*0008*/ 	.byte	0x04, 0x17
        /*000a*/ 	.short	(.L_67 - .L_66)
.L_66:
        /*000c*/ 	.word	0x00000000
        /*0010*/ 	.short	0x0001
        /*0012*/ 	.short	0x0008
        /*0014*/ 	.byte	0x00, 0xf0, 0x11, 0x00


	//----- nvinfo : EIATTR_KPARAM_INFO
	.align		4
.L_67:
        /*0018*/ 	.byte	0x04, 0x17
        /*001a*/ 	.short	(.L_69 - .L_68)
.L_68:
        /*001c*/ 	.word	0x00000000
        /*0020*/ 	.short	0x0000
        /*0022*/ 	.short	0x0000
        /*0024*/ 	.byte	0x00, 0xf5, 0x21, 0x00


	//----- nvinfo : EIATTR_SPARSE_MMA_MASK
	.align		4
.L_69:
        /*0028*/ 	.byte	0x03, 0x50
        /*002a*/ 	.short	0x0000


	//----- nvinfo : EIATTR_MAXREG_COUNT
	.align		4
        /*002c*/ 	.byte	0x03, 0x1b
        /*002e*/ 	.short	0x00ff


	//----- nvinfo : EIATTR_NUM_BARRIERS
	.align		4
        /*0030*/ 	.byte	0x02, 0x4c
        /*0032*/ 	.byte	0x01
	.zero		1


	//----- nvinfo : EIATTR_MERCURY_ISA_VERSION
	.align		4
        /*0034*/ 	.byte	0x03, 0x5f
        /*0036*/ 	.short	0x0101


	//----- nvinfo : EIATTR_VRC_CTA_INIT_COUNT
	.align		4
        /*0038*/ 	.byte	0x02, 0x4a
	.zero		1
	.zero		1


	//----- nvinfo : EIATTR_EXIT_INSTR_OFFSETS
	.align		4
        /*003c*/ 	.byte	0x04, 0x1c
        /*003e*/ 	.short	(.L_71 - .L_70)


	//   ....[0]....
.L_70:
        /*0040*/ 	.word	0x000019f0


	//   ....[1]....
        /*0044*/ 	.word	0x00001a20


	//----- nvinfo : EIATTR_CRS_STACK_SIZE
	.align		4
.L_71:
        /*0048*/ 	.byte	0x04, 0x1e
        /*004a*/ 	.short	(.L_73 - .L_72)
.L_72:
        /*004c*/ 	.word	0x00000000


	//----- nvinfo : EIATTR_CBANK_PARAM_SIZE
	.align		4
.L_73:
        /*0050*/ 	.byte	0x03, 0x19
        /*0052*/ 	.short	0x000c


	//----- nvinfo : EIATTR_PARAM_CBANK
	.align		4
        /*0054*/ 	.byte	0x04, 0x0a
        /*0056*/ 	.short	(.L_75 - .L_74)
	.align		4
.L_74:
        /*0058*/ 	.word	index@(.nv.constant0._Z21bitonic_shared_kernelILi256EEvPii)
        /*005c*/ 	.short	0x0380
        /*005e*/ 	.short	0x000c


	//----- nvinfo : EIATTR_SW_WAR
	.align		4
.L_75:
        /*0060*/ 	.byte	0x04, 0x36
        /*0062*/ 	.short	(.L_77 - .L_76)
.L_76:
        /*0064*/ 	.word	0x00000008
.L_77:


//--------------------- .nv.info._Z21bitonic_shared_kernelILi512EEvPii --------------------------
	.section	.nv.info._Z21bitonic_shared_kernelILi512EEvPii,"",@"SHT_CUDA_INFO"
	.sectionflags	@""
	.align	4


	//----- nvinfo : EIATTR_CUDA_API_VERSION
	.align		4
        /*0000*/ 	.byte	0x04, 0x37
        /*0002*/ 	.short	(.L_79 - .L_78)
.L_78:
        /*0004*/ 	.word	0x00000082


	//----- nvinfo : EIATTR_KPARAM_INFO
	.align		4
.L_79:
        /*0008*/ 	.byte	0x04, 0x17
        /*000a*/ 	.short	(.L_81 - .L_80)
.L_80:
        /*000c*/ 	.word	0x00000000
        /*0010*/ 	.short	0x0001
        /*0012*/ 	.short	0x0008
        /*0014*/ 	.byte	0x00, 0xf0, 0x11, 0x00


	//----- nvinfo : EIATTR_KPARAM_INFO
	.align		4
.L_81:
        /*0018*/ 	.byte	0x04, 0x17
        /*001a*/ 	.short	(.L_83 - .L_82)
.L_82:
        /*001c*/ 	.word	0x00000000
        /*0020*/ 	.short	0x0000
        /*0022*/ 	.short	0x0000
        /*0024*/ 	.byte	0x00, 0xf5, 0x21, 0x00


	//----- nvinfo : EIATTR_SPARSE_MMA_MASK
	.align		4
.L_83:
        /*0028*/ 	.byte	0x03, 0x50
        /*002a*/ 	.short	0x0000


	//----- nvinfo : EIATTR_MAXREG_COUNT
	.align		4
        /*002c*/ 	.byte	0x03, 0x1b
        /*002e*/ 	.short	0x00ff


	//----- nvinfo : EIATTR_NUM_BARRIERS
	.align		4
        /*0030*/ 	.byte	0x02, 0x4c
        /*0032*/ 	.byte	0x01
	.zero		1


	//----- nvinfo : EIATTR_MERCURY_ISA_VERSION
	.align		4
        /*0034*/ 	.byte	0x03, 0x5f
        /*0036*/ 	.short	0x0101


	//----- nvinfo : EIATTR_VRC_CTA_INIT_COUNT
	.align		4
        /*0038*/ 	.byte	0x02, 0x4a
	.zero		1
	.zero		1


	//----- nvinfo : EIATTR_EXIT_INSTR_OFFSETS
	.align		4
        /*003c*/ 	.byte	0x04, 0x1c
        /*003e*/ 	.short	(.L_85 - .L_84)


	//   ....[0]....
.L_84:
        /*0040*/ 	.word	0x00002000


	//   ....[1]....
        /*0044*/ 	.word	0x00002030


	//----- nvinfo : EIATTR_CRS_STACK_SIZE
	.align		4
.L_85:
        /*0048*/ 	.byte	0x04, 0x1e
        /*004a*/ 	.short	(.L_87 - .L_86)
.L_86:
        /*004c*/ 	.word	0x00000000


	//----- nvinfo : EIATTR_CBANK_PARAM_SIZE
	.align		4
.L_87:
        /*0050*/ 	.byte	0x03, 0x19
        /*0052*/ 	.short	0x000c


	//----- nvinfo : EIATTR_PARAM_CBANK
	.align		4
        /*0054*/ 	.byte	0x04, 0x0a
        /*0056*/ 	.short	(.L_89 - .L_88)
	.align		4
.L_88:
        /*0058*/ 	.word	index@(.nv.constant0._Z21bitonic_shared_kernelILi512EEvPii)
        /*005c*/ 	.short	0x0380
        /*005e*/ 	.short	0x000c


	//----- nvinfo : EIATTR_SW_WAR
	.align		4
.L_89:
        /*0060*/ 	.byte	0x04, 0x36
        /*0062*/ 	.short	(.L_91 - .L_90)
.L_90:
        /*0064*/ 	.word	0x00000008
.L_91:


//--------------------- .nv.info._Z27bitonic_global_fused_kernelPiii --------------------------
	.section	.nv.info._Z27bitonic_global_fused_kernelPiii,"",@"SHT_CUDA_INFO"
	.sectionflags	@""
	.align	4


	//----- nvinfo : EIATTR_CUDA_API_VERSION
	.align		4
        /*0000*/ 	.byte	0x04, 0x37
        /*0002*/ 	.short	(.L_93 - .L_92)
.L_92:
        /*0004*/ 	.word	0x00000082


	//----- nvinfo : EIATTR_KPARAM_INFO
	.align		4
.L_93:
        /*0008*/ 	.byte	0x04, 0x17
        /*000a*/ 	.short	(.L_95 - .L_94)
.L_94:
        /*000c*/ 	.word	0x00000000
        /*0010*/ 	.short	0x0002
        /*0012*/ 	.short	0x000c
        /*0014*/ 	.byte	0x00, 0xf0, 0x11, 0x00


	//----- nvinfo : EIATTR_KPARAM_INFO
	.align		4
.L_95:
        /*0018*/ 	.byte	0x04, 0x17
        /*001a*/ 	.short	(.L_97 - .L_96)
.L_96:
        /*001c*/ 	.word	0x00000000
        /*0020*/ 	.short	0x0001
        /*0022*/ 	.short	0x0008
        /*0024*/ 	.byte	0x00, 0xf0, 0x11, 0x00


	//----- nvinfo : EIATTR_KPARAM_INFO
	.align		4
.L_97:
        /*0028*/ 	.byte	0x04, 0x17
        /*002a*/ 	.short	(.L_99 - .L_98)
.L_98:
        /*002c*/ 	.word	0x00000000
        /*0030*/ 	.short	0x0000
        /*0032*/ 	.short	0x0000
        /*0034*/ 	.byte	0x00, 0xf5, 0x21, 0x00


	//----- nvinfo : EIATTR_SPARSE_MMA_MASK
	.align		4
.L_99:
        /*0038*/ 	.byte	0x03, 0x50
        /*003a*/ 	.short	0x0000


	//----- nvinfo : EIATTR_MAXREG_COUNT
	.align		4
        /*003c*/ 	.byte	0x03, 0x1b
        /*003e*/ 	.short	0x00ff


	//----- nvinfo : EIATTR_MERCURY_ISA_VERSION
	.align		4
        /*0040*/ 	.byte	0x03, 0x5f
        /*0042*/ 	.short	0x0101


	//----- nvinfo : EIATTR_VRC_CTA_INIT_COUNT
	.align		4
        /*0044*/ 	.byte	0x02, 0x4a
	.zero		1
	.zero		1


	//----- nvinfo : EIATTR_EXIT_INSTR_OFFSETS
	.align		4
        /*0048*/ 	.byte	0x04, 0x1c
        /*004a*/ 	.short	(.L_101 - .L_100)


	//   ....[0]....
.L_100:
        /*004c*/ 	.word	0x00000070


	//   ....[1]....
        /*0050*/ 	.word	0x000002a0


	//----- nvinfo : EIATTR_CRS_STACK_SIZE
	.align		4
.L_101:
        /*0054*/ 	.byte	0x04, 0x1e
        /*0056*/ 	.short	(.L_103 - .L_102)
.L_102:
        /*0058*/ 	.word	0x00000000


	//----- nvinfo : EIATTR_CBANK_PARAM_SIZE
	.align		4
.L_103:
        /*005c*/ 	.byte	0x03, 0x19
        /*005e*/ 	.short	0x0010


	//----- nvinfo : EIATTR_PARAM_CBANK
	.align		4
        /*0060*/ 	.byte	0x04, 0x0a
        /*0062*/ 	.short	(.L_105 - .L_104)
	.align		4
.L_104:
        /*0064*/ 	.word	index@(.nv.constant0._Z27bitonic_global_fused_kernelPiii)
        /*0068*/ 	.short	0x0380
        /*006a*/ 	.short	0x0010


	//----- nvinfo : EIATTR_SW_WAR
	.align		4
.L_105:
        /*006c*/ 	.byte	0x04, 0x36
        /*006e*/ 	.short	(.L_107 - .L_106)
.L_106:
        /*0070*/ 	.word	0x00000008
.L_107:


//--------------------- .nv.info._Z28bitonic_global_stride_kernelPiiii --------------------------
	.section	.nv.info._Z28bitonic_global_stride_kernelPiiii,"",@"SHT_CUDA_INFO"
	.sectionflags	@""
	.align	4


	//----- nvinfo : EIATTR_CUDA_API_VERSION
	.align		4
        /*0000*/ 	.byte	0x04, 0x37
        /*0002*/ 	.short	(.L_109 - .L_108)
.L_108:
        /*0004*/ 	.word	0x00000082


	//----- nvinfo : EIATTR_KPARAM_INFO
	.align		4
.L_109:
        /*0008*/ 	.byte	0x04, 0x17
        /*000a*/ 	.short	(.L_111 - .L_110)
.L_110:
        /*000c*/ 	.word	0x00000000
        /*0010*/ 	.short	0x0003
        /*0012*/ 	.short	0x0010
        /*0014*/ 	.byte	0x00, 0xf0, 0x11, 0x00


	//----- nvinfo : EIATTR_KPARAM_INFO
	.align		4
.L_111:
        /*0018*/ 	.byte	0x04, 0x17
        /*001a*/ 	.short	(.L_113 - .L_112)
.L_112:
        /*001c*/ 	.word	0x00000000
        /*0020*/ 	.short	0x0002
        /*0022*/ 	.short	0x000c
        /*0024*/ 	.byte	0x00, 0xf0, 0x11, 0x00


	//----- nvinfo : EIATTR_KPARAM_INFO
	.align		4
.L_113:
        /*0028*/ 	.byte	0x04, 0x17
        /*002a*/ 	.short	(.L_115 - .L_114)
.L_114:
        /*002c*/ 	.word	0x00000000
        /*0030*/ 	.short	0x0001
        /*0032*/ 	.short	0x0008
        /*0034*/ 	.byte	0x00, 0xf0, 0x11, 0x00


	//----- nvinfo : EIATTR_KPARAM_INFO
	.align		4
.L_115:
        /*0038*/ 	.byte	0x04, 0x17
        /*003a*/ 	.short	(.L_117 - .L_116)
.L_116:
        /*003c*/ 	.word	0x00000000
        /*0040*/ 	.short	0x0000
        /*0042*/ 	.short	0x0000
        /*0044*/ 	.byte	0x00, 0xf5, 0x21, 0x00


	//----- nvinfo : EIATTR_SPARSE_MMA_MASK
	.align		4
.L_117:
        /*0048*/ 	.byte	0x03, 0x50
        /*004a*/ 	.short	0x0000


	//----- nvinfo : EIATTR_MAXREG_COUNT
	.align		4
        /*004c*/ 	.byte	0x03, 0x1b
        /*004e*/ 	.short	0x00ff


	//----- nvinfo : EIATTR_MERCURY_ISA_VERSION
	.align		4
        /*0050*/ 	.byte	0x03, 0x5f
        /*0052*/ 	.short	0x0101


	//----- nvinfo : EIATTR_VRC_CTA_INIT_COUNT
	.align		4
        /*0054*/ 	.byte	0x02, 0x4a
	.zero		1
	.zero		1


	//----- nvinfo : EIATTR_EXIT_INSTR_OFFSETS
	.align		4
        /*0058*/ 	.byte	0x04, 0x1c
        /*005a*/ 	.short	(.L_119 - .L_118)


	//   ....[0]....
.L_118:
        /*005c*/ 	.word	0x00000070


	//   ....[1]....
        /*0060*/ 	.word	0x000001f0


	//----- nvinfo : EIATTR_CRS_STACK_SIZE
	.align		4
.L_119:
        /*0064*/ 	.byte	0x04, 0x1e
        /*0066*/ 	.short	(.L_121 - .L_120)
.L_120:
        /*0068*/ 	.word	0x00000000


	//----- nvinfo : EIATTR_CBANK_PARAM_SIZE
	.align		4
.L_121:
        /*006c*/ 	.byte	0x03, 0x19
        /*006e*/ 	.short	0x0014


	//----- nvinfo : EIATTR_PARAM_CBANK
	.align		4
        /*0070*/ 	.byte	0x04, 0x0a
        /*0072*/ 	.short	(.L_123 - .L_122)
	.align		4
.L_122:
        /*0074*/ 	.word	index@(.nv.constant0._Z28bitonic_global_stride_kernelPiiii)
        /*0078*/ 	.short	0x0380
        /*007a*/ 	.short	0x0014


	//----- nvinfo : EIATTR_SW_WAR
	.align		4
.L_123:
        /*007c*/ 	.byte	0x04, 0x36
        /*007e*/ 	.short	(.L_125 - .L_124)
.L_124:
        /*0080*/ 	.word	0x00000008
.L_125:


//--------------------- .nv.callgraph             --------------------------
	.section	.nv.callgraph,"",@"SHT_CUDA_CALLGRAPH"
	.align	4
	.sectionentsize	8
	.align		4
        /*0000*/ 	.word	0x00000000
	.align		4
        /*0004*/ 	.word	0xffffffff
	.align		4
        /*0008*/ 	.word	0x00000000
	.align		4
        /*000c*/ 	.word	0xfffffffe
	.align		4
        /*0010*/ 	.word	0x00000000
	.align		4
        /*0014*/ 	.word	0xfffffffd
	.align		4
        /*0018*/ 	.word	0x00000000
	.align		4
        /*001c*/ 	.word	0xfffffffc


//--------------------- .text._Z21bitonic_shared_kernelILi1024EEvPii --------------------------
	.section	.text._Z21bitonic_shared_kernelILi1024EEvPii,"ax",@progbits
	.align	128
        .global         _Z21bitonic_shared_kernelILi1024EEvPii
        .type           _Z21bitonic_shared_kernelILi1024EEvPii,@function
        .size           _Z21bitonic_shared_kernelILi1024EEvPii,(.L_x_342 - _Z21bitonic_shared_kernelILi1024EEvPii)
        .other          _Z21bitonic_shared_kernelILi1024EEvPii,@"STO_CUDA_ENTRY STV_DEFAULT"
_Z21bitonic_shared_kernelILi1024EEvPii:
.text._Z21bitonic_shared_kernelILi1024EEvPii:
[----:B------:R-:W-:Y:S01]  /*0000*/  LDC R1, c[0x0][0x37c] ;  /* 0x0000df00ff017b82 */ /* 0x000fe20000000800 */
[----:B------:R-:W0:Y:S07]  /*0010*/  S2R R0, SR_TID.X ;  /* 0x0000000000007919 */ /* 0x000e2e0000002100 */
[----:B------:R-:W0:Y:S01]  /*0020*/  S2UR UR4, SR_CTAID.X ;  /* 0x00000000000479c3 */ /* 0x000e220000002500 */
[----:B------:R-:W1:Y:S01]  /*0030*/  LDCU UR5, c[0x0][0x388] ;  /* 0x00007100ff0577ac */ /* 0x000e620008000800 */
[----:B------:R-:W-:Y:S01]  /*0040*/  IMAD.MOV.U32 R7, RZ, RZ, 0x7fffffff ;  /* 0x7fffffffff077424 */ /* 0x000fe200078e00ff */
[----:B------:R-:W2:Y:S05]  /*0050*/  LDCU.64 UR6, c[0x0][0x358] ;  /* 0x00006b00ff0677ac */ /* 0x000eaa0008000a00 */
[----:B------:R-:W0:Y:S08]  /*0060*/  LDC R5, c[0x0][0x360] ;  /* 0x0000d800ff057b82 */ /* 0x000e300000000800 */
[----:B------:R-:W3:Y:S01]  /*0070*/  LDC.64 R2, c[0x0][0x380] ;  /* 0x0000e000ff027b82 */ /* 0x000ee20000000a00 */
[----:B0-----:R-:W-:-:S05]  /*0080*/  IMAD R5, R5, UR4, R0 ;  /* 0x0000000405057c24 */ /* 0x001fca000f8e0200 */
[C---:B-1----:R-:W-:Y:S01]  /*0090*/  ISETP.GE.AND P0, PT, R5.reuse, UR5, PT ;  /* 0x0000000505007c0c */ /* 0x042fe2000bf06270 */
[----:B---3--:R-:W-:Y:S01]  /*00a0*/  IMAD.WIDE R2, R5, 0x4, R2 ;  /* 0x0000000405027825 */ /* 0x008fe200078e0202 */
[----:B------:R-:W0:Y:S02]  /*00b0*/  S2UR UR5, SR_CgaCtaId ;  /* 0x00000000000579c3 */ /* 0x000e240000008800 */
[----:B------:R-:W-:-:S09]  /*00c0*/  P2R R18, PR, RZ, 0x1 ;  /* 0x00000001ff127803 */ /* 0x000fd20000000000 */
[----:B--2---:R-:W2:Y:S01]  /*00d0*/  @!P0 LDG.E R7, desc[UR6][R2.64] ;  /* 0x0000000602078981 */ /* 0x004ea2000c1e1900 */
[C---:B------:R-:W-:Y:S01]  /*00e0*/  LOP3.LUT R5, R0.reuse, 0x1, RZ, 0x3c, !PT ;  /* 0x0000000100057812 */ /* 0x040fe200078e3cff */
[----:B------:R-:W-:Y:S01]  /*00f0*/  UMOV UR4, 0x400 ;  /* 0x0000040000047882 */ /* 0x000fe20000000000 */
[C---:B------:R-:W-:Y:S01]  /*0100*/  LOP3.LUT R9, R0.reuse, 0x2, RZ, 0x3c, !PT ;  /* 0x0000000200097812 */ /* 0x040fe200078e3cff */
[C---:B------:R-:W-:Y:S01]  /*0110*/  IMAD.SHL.U32 R4, R0.reuse, 0x4, RZ ;  /* 0x0000000400047824 */ /* 0x040fe200078e00ff */
[-C--:B------:R-:W-:Y:S01]  /*0120*/  ISETP.GT.U32.AND P0, PT, R5, R0.reuse, PT ;  /* 0x000000000500720c */ /* 0x080fe20003f04070 */
[----:B------:R-:W-:Y:S01]  /*0130*/  BSSY.RECONVERGENT B0, `(.L_x_0) ;  /* 0x0000017000007945 */ /* 0x000fe20003800200 */
[----:B------:R-:W-:Y:S02]  /*0140*/  ISETP.GT.U32.AND P1, PT, R9, R0, PT ;  /* 0x000000000900720c */ /* 0x000fe40003f24070 */
[C---:B------:R-:W-:Y:S02]  /*0150*/  LOP3.LUT R5, R0.reuse, 0x4, RZ, 0x3c, !PT ;  /* 0x0000000400057812 */ /* 0x040fe400078e3cff */
[----:B------:R-:W-:-:S02]  /*0160*/  LOP3.LUT R9, R0, 0x8, RZ, 0x3c, !PT ;  /* 0x0000000800097812 */ /* 0x000fc400078e3cff */
[C---:B------:R-:W-:Y:S01]  /*0170*/  LOP3.LUT R11, R0.reuse, 0x10, RZ, 0x3c, !PT ;  /* 0x00000010000b7812 */ /* 0x040fe200078e3cff */
[----:B0-----:R-:W-:Y:S01]  /*0180*/  ULEA UR4, UR5, UR4, 0x18 ;  /* 0x0000000405047291 */ /* 0x001fe2000f8ec0ff */
[-C--:B------:R-:W-:Y:S02]  /*0190*/  ISETP.GT.U32.AND P2, PT, R5, R0.reuse, PT ;  /* 0x000000000500720c */ /* 0x080fe40003f44070 */
[-C--:B------:R-:W-:Y:S02]  /*01a0*/  ISETP.GT.U32.AND P3, PT, R9, R0.reuse, PT ;  /* 0x000000000900720c */ /* 0x080fe40003f64070 */
[----:B------:R-:W-:Y:S02]  /*01b0*/  ISETP.GT.U32.AND P4, PT, R11, R0, PT ;  /* 0x000000000b00720c */ /* 0x000fe40003f84070 */
[----:B------:R-:W-:Y:S02]  /*01c0*/  LOP3.LUT R10, R0, 0x4, RZ, 0xc0, !PT ;  /* 0x00000004000a7812 */ /* 0x000fe400078ec0ff */
[----:B------:R-:W-:-:S02]  /*01d0*/  LOP3.LUT R5, R4, 0x4, RZ, 0x3c, !PT ;  /* 0x0000000404057812 */ /* 0x000fc400078e3cff */
[----:B------:R-:W-:Y:S01]  /*01e0*/  LOP3.LUT R6, R4, 0x8, RZ, 0x3c, !PT ;  /* 0x0000000804067812 */ /* 0x000fe200078e3cff */
[----:B--2---:R0:W-:Y:S01]  /*01f0*/  STS [R4+UR4], R7 ;  /* 0x0000000704007988 */ /* 0x0041e20008000804 */
[----:B------:R-:W-:Y:S06]  /*0200*/  BAR.SYNC.DEFER_BLOCKING 0x0 ;  /* 0x0000000000007b1d */ /* 0x000fec0000010000 */
[----:B------:R-:W-:Y:S05]  /*0210*/  @!P0 BRA `(.L_x_1) ;  /* 0x0000000000208947 */ /* 0x000fea0003800000 */
[----:B------:R-:W-:Y:S01]  /*0220*/  LDS R8, [R4+UR4] ;  /* 0x0000000404087984 */ /* 0x000fe20008000800 */
[----:B0-----:R-:W-:-:S03]  /*0230*/  SHF.R.U32.HI R7, RZ, 0x1, R0 ;  /* 0x00000001ff077819 */ /* 0x001fc60000011600 */
[----:B------:R-:W0:Y:S01]  /*0240*/  LDS R9, [R5+UR4] ;  /* 0x0000000405097984 */ /* 0x000e220008000800 */
[----:B------:R-:W-:Y:S02]  /*0250*/  LOP3.LUT R7, R7, 0x1, RZ, 0xc0, !PT ;  /* 0x0000000107077812 */ /* 0x000fe400078ec0ff */
[----:B0-----:R-:W-:-:S04]  /*0260*/  ISETP.GT.AND P5, PT, R8, R9, PT ;  /* 0x000000090800720c */ /* 0x001fc80003fa4270 */
[----:B------:R-:W-:-:S13]  /*0270*/  ISETP.EQ.U32.XOR P5, PT, R7, 0x1, P5 ;  /* 0x000000010700780c */ /* 0x000fda0002fa2870 */
[----:B------:R1:W-:Y:S04]  /*0280*/  @P5 STS [R4+UR4], R9 ;  /* 0x0000000904005988 */ /* 0x0003e80008000804 */
[----:B------:R1:W-:Y:S02]  /*0290*/  @P5 STS [R5+UR4], R8 ;  /* 0x0000000805005988 */ /* 0x0003e40008000804 */
.L_x_1:
[----:B------:R-:W-:Y:S05]  /*02a0*/  BSYNC.RECONVERGENT B0 ;  /* 0x0000000000007941 */ /* 0x000fea0003800200 */
.L_x_0:
[----:B------:R-:W-:Y:S06]  /*02b0*/  BAR.SYNC.DEFER_BLOCKING 0x0 ;  /* 0x0000000000007b1d */ /* 0x000fec0000010000 */
[----:B------:R-:W-:Y:S04]  /*02c0*/  BSSY.RECONVERGENT B0, `(.L_x_2) ;  /* 0x0000008000007945 */ /* 0x000fe80003800200 */
[----:B------:R-:W-:Y:S05]  /*02d0*/  @!P1 BRA `(.L_x_3) ;  /* 0x0000000000189947 */ /* 0x000fea0003800000 */
[----:B0-----:R-:W-:Y:S04]  /*02e0*/  LDS R7, [R4+UR4] ;  /* 0x0000000404077984 */ /* 0x001fe80008000800 */
[----:B-1----:R-:W0:Y:S02]  /*02f0*/  LDS R8, [R6+UR4] ;  /* 0x0000000406087984 */ /* 0x002e240008000800 */
[----:B0-----:R-:W-:-:S04]  /*0300*/  ISETP.GT.AND P5, PT, R7, R8, PT ;  /* 0x000000080700720c */ /* 0x001fc80003fa4270 */
[----:B------:R-:W-:-:S13]  /*0310*/  ISETP.NE.XOR P5, PT, R10, RZ, P5 ;  /* 0x000000ff0a00720c */ /* 0x000fda0002fa5a70 */
[----:B------:R2:W-:Y:S04]  /*0320*/  @P5 STS [R4+UR4], R8 ;  /* 0x0000000804005988 */ /* 0x0005e80008000804 */
[----:B------:R2:W-:Y:S02]  /*0330*/  @P5 STS [R6+UR4], R7 ;  /* 0x0000000706005988 */ /* 0x0005e40008000804 */
.L_x_3:
[----:B------:R-:W-:Y:S05]  /*0340*/  BSYNC.RECONVERGENT B0 ;  /* 0x0000000000007941 */ /* 0x000fea0003800200 */
.L_x_2:
[----:B------:R-:W-:Y:S06]  /*0350*/  BAR.SYNC.DEFER_BLOCKING 0x0 ;  /* 0x0000000000007b1d */ /* 0x000fec0000010000 */
[----:B------:R-:W-:Y:S04]  /*0360*/  BSSY.RECONVERGENT B0, `(.L_x_4) ;  /* 0x0000008000007945 */ /* 0x000fe80003800200 */
[----:B------:R-:W-:Y:S05]  /*0370*/  @!P0 BRA `(.L_x_5) ;  /* 0x0000000000188947 */ /* 0x000fea0003800000 */
[----:B-12---:R-:W-:Y:S04]  /*0380*/  LDS R8, [R4+UR4] ;  /* 0x0000000404087984 */ /* 0x006fe80008000800 */
[----:B0-----:R-:W0:Y:S02]  /*0390*/  LDS R7, [R5+UR4] ;  /* 0x0000000405077984 */ /* 0x001e240008000800 */
[----:B0-----:R-:W-:-:S04]  /*03a0*/  ISETP.GT.AND P5, PT, R8, R7, PT ;  /* 0x000000070800720c */ /* 0x001fc80003fa4270 */
[----:B------:R-:W-:-:S13]  /*03b0*/  ISETP.NE.XOR P5, PT, R10, RZ, P5 ;  /* 0x000000ff0a00720c */ /* 0x000fda0002fa5a70 */
[----:B------:R3:W-:Y:S04]  /*03c0*/  @P5 STS [R4+UR4], R7 ;  /* 0x0000000704005988 */ /* 0x0007e80008000804 */
[----:B------:R3:W-:Y:S02]  /*03d0*/  @P5 STS [R5+UR4], R8 ;  /* 0x0000000805005988 */ /* 0x0007e40008000804 */
.L_x_5:
[----:B------:R-:W-:Y:S05]  /*03e0*/  BSYNC.RECONVERGENT B0 ;  /* 0x0000000000007941 */ /* 0x000fea0003800200 */
.L_x_4:
[----:B------:R-:W-:Y:S01]  /*03f0*/  BAR.SYNC.DEFER_BLOCKING 0x0 ;  /* 0x0000000000007b1d */ /* 0x000fe20000010000 */
[----:B------:R-:W-:Y:S02]  /*0400*/  LOP3.LUT R10, R0, 0x8, RZ, 0xc0, !PT ;  /* 0x00000008000a7812 */ /* 0x000fe400078ec0ff */
[----:B0-23--:R-:W-:-:S03]  /*0410*/  LOP3.LUT R7, R4, 0x10, RZ, 0x3c, !PT ;  /* 0x0000001004077812 */ /* 0x00dfc600078e3cff */
[----:B------:R-:W-:Y:S04]  /*0420*/  BSSY.RECONVERGENT B0, `(.L_x_6) ;  /* 0x0000008000007945 */ /* 0x000fe80003800200 */
[----:B------:R-:W-:Y:S05]  /*0430*/  @!P2 BRA `(.L_x_7) ;  /* 0x000000000018a947 */ /* 0x000fea0003800000 */
[----:B-1----:R-:W-:Y:S04]  /*0440*/  LDS R8, [R4+UR4] ;  /* 0x0000000404087984 */ /* 0x002fe80008000800 */
[----:B------:R-:W0:Y:S02]  /*0450*/  LDS R9, [R7+UR4] ;  /* 0x0000000407097984 */ /* 0x000e240008000800 */
[----:B0-----:R-:W-:-:S04]  /*0460*/  ISETP.GT.AND P5, PT, R8, R9, PT ;  /* 0x000000090800720c */ /* 0x001fc80003fa4270 */
[----:B------:R-:W-:-:S13]  /*0470*/  ISETP.NE.XOR P5, PT, R10, RZ, P5 ;  /* 0x000000ff0a00720c */ /* 0x000fda0002fa5a70 */
[----:B------:R0:W-:Y:S04]  /*0480*/  @P5 STS [R4+UR4], R9 ;  /* 0x0000000904005988 */ /* 0x0001e80008000804 */
[----:B------:R0:W-:Y:S02]  /*0490*/  @P5 STS [R7+UR4], R8 ;  /* 0x0000000807005988 */ /* 0x0001e40008000804 */
.L_x_7:
[----:B------:R-:W-:Y:S05]  /*04a0*/  BSYNC.RECONVERGENT B0 ;  /* 0x0000000000007941 */ /* 0x000fea0003800200 */
.L_x_6:
[----:B------:R-:W-:Y:S06]  /*04b0*/  BAR.SYNC.DEFER_BLOCKING 0x0 ;  /* 0x0000000000007b1d */ /* 0x000fec0000010000 */
[----:B------:R-:W-:Y:S04]  /*04c0*/  BSSY.RECONVERGENT B0, `(.L_x_8) ;  /* 0x0000008000007945 */ /* 0x000fe80003800200 */
[----:B------:R-:W-:Y:S05]  /*04d0*/  @!P1 BRA `(.L_x_9) ;  /* 0x0000000000189947 */ /* 0x000fea0003800000 */
[----:B01----:R-:W-:Y:S04]  /*04e0*/  LDS R9, [R4+UR4] ;  /* 0x0000000404097984 */ /* 0x003fe80008000800 */
[----:B------:R-:W0:Y:S02]  /*04f0*/  LDS R8, [R6+UR4] ;  /* 0x0000000406087984 */ /* 0x000e240008000800 */
[----:B0-----:R-:W-:-:S04]  /*0500*/  ISETP.GT.AND P5, PT, R9, R8, PT ;  /* 0x000000080900720c */ /* 0x001fc80003fa4270 */
[----:B------:R-:W-:-:S13]  /*0510*/  ISETP.NE.XOR P5, PT, R10, RZ, P5 ;  /* 0x000000ff0a00720c */ /* 0x000fda0002fa5a70 */
[----:B------:R2:W-:Y:S04]  /*0520*/  @P5 STS [R4+UR4], R8 ;  /* 0x0000000804005988 */ /* 0x0005e80008000804 */
[----:B------:R2:W-:Y:S02]  /*0530*/  @P5 STS [R6+UR4], R9 ;  /* 0x0000000906005988 */ /* 0x0005e40008000804 */
.L_x_9:
[----:B------:R-:W-:Y:S05]  /*0540*/  BSYNC.RECONVERGENT B0 ;  /* 0x0000000000007941 */ /* 0x000fea0003800200 */
.L_x_8:
[----:B------:R-:W-:Y:S06]  /*0550*/  BAR.SYNC.DEFER_BLOCKING 0x0 ;  /* 0x0000000000007b1d */ /* 0x000fec0000010000 */
[----:B------:R-:W-:Y:S04]  /*0560*/  BSSY.RECONVERGENT B0, `(.L_x_10) ;  /* 0x0000008000007945 */ /* 0x000fe80003800200 */
[----:B------:R-:W-:Y:S05]  /*0570*/  @!P0 BRA `(.L_x_11) ;  /* 0x0000000000188947 */ /* 0x000fea0003800000 */
[----:B012---:R-:W-:Y:S04]  /*0580*/  LDS R8, [R4+UR4] ;  /* 0x0000000404087984 */ /* 0x007fe80008000800 */
[----:B------:R-:W0:Y:S02]  /*0590*/  LDS R9, [R5+UR4] ;  /* 0x0000000405097984 */ /* 0x000e240008000800 */
[----:B0-----:R-:W-:-:S04]  /*05a0*/  ISETP.GT.AND P5, PT, R8, R9, PT ;  /* 0x000000090800720c */ /* 0x001fc80003fa4270 */
[----:B------:R-:W-:-:S13]  /*05b0*/  ISETP.NE.XOR P5, PT, R10, RZ, P5 ;  /* 0x000000ff0a00720c */ /* 0x000fda0002fa5a70 */
[----:B------:R3:W-:Y:S04]  /*05c0*/  @P5 STS [R4+UR4], R9 ;  /* 0x0000000904005988 */ /* 0x0007e80008000804 */
[----:B------:R3:W-:Y:S02]  /*05d0*/  @P5 STS [R5+UR4], R8 ;  /* 0x0000000805005988 */ /* 0x0007e40008000804 */
.L_x_11:
[----:B------:R-:W-:Y:S05]  /*05e0*/  BSYNC.RECONVERGENT B0 ;  /* 0x0000000000007941 */ /* 0x000fea0003800200 */
.L_x_10:
[----:B------:R-:W-:Y:S01]  /*05f0*/  BAR.SYNC.DEFER_BLOCKING 0x0 ;  /* 0x0000000000007b1d */ /* 0x000fe20000010000 */
[C---:B------:R-:W-:Y:S02]  /*0600*/  LOP3.LUT R11, R0.reuse, 0x10, RZ, 0xc0, !PT ;  /* 0x00000010000b7812 */ /* 0x040fe400078ec0ff */
[----:B------:R-:W-:Y:S02]  /*0610*/  LOP3.LUT R12, R0, 0x20, RZ, 0xc0, !PT ;  /* 0x00000020000c7812 */ /* 0x000fe400078ec0ff */
[----:B0123--:R-:W-:Y:S01]  /*0620*/  LOP3.LUT R8, R4, 0x20, RZ, 0x3c, !PT ;  /* 0x0000002004087812 */ /* 0x00ffe200078e3cff */
[----:B------:R-:W-:Y:S04]  /*0630*/  BSSY.RECONVERGENT B0, `(.L_x_12) ;  /* 0x0000008000007945 */ /* 0x000fe80003800200 */
[----:B------:R-:W-:Y:S05]  /*0640*/  @!P3 BRA `(.L_x_13) ;  /* 0x000000000018b947 */ /* 0x000fea0003800000 */
[----:B------:R-:W-:Y:S04]  /*0650*/  LDS R9, [R4+UR4] ;  /* 0x0000000404097984 */ /* 0x000fe80008000800 */
[----:B------:R-:W0:Y:S02]  /*0660*/  LDS R10, [R8+UR4] ;  /* 0x00000004080a7984 */ /* 0x000e240008000800 */
[----:B0-----:R-:W-:-:S04]  /*0670*/  ISETP.GT.AND P5, PT, R9, R10, PT ;  /* 0x0000000a0900720c */ /* 0x001fc80003fa4270 */
[----:B------:R-:W-:-:S13]  /*0680*/  ISETP.NE.XOR P5, PT, R11, RZ, P5 ;  /* 0x000000ff0b00720c */ /* 0x000fda0002fa5a70 */
[----:B------:R0:W-:Y:S04]  /*0690*/  @P5 STS [R4+UR4], R10 ;  /* 0x0000000a04005988 */ /* 0x0001e80008000804 */
[----:B------:R0:W-:Y:S02]  /*06a0*/  @P5 STS [R8+UR4], R9 ;  /* 0x0000000908005988 */ /* 0x0001e40008000804 */
.L_x_13:
[----:B------:R-:W-:Y:S05]  /*06b0*/  BSYNC.RECONVERGENT B0 ;  /* 0x0000000000007941 */ /* 0x000fea0003800200 */
.L_x_12:
[----:B------:R-:W-:Y:S06]  /*06c0*/  BAR.SYNC.DEFER_BLOCKING 0x0 ;  /* 0x0000000000007b1d */ /* 0x000fec0000010000 */
[----:B------:R-:W-:Y:S04]  /*06d0*/  BSSY.RECONVERGENT B0, `(.L_x_14) ;  /* 0x0000008000007945 */ /* 0x000fe80003800200 */
[----:B------:R-:W-:Y:S05]  /*06e0*/  @!P2 BRA `(.L_x_15) ;  /* 0x000000000018a947 */ /* 0x000fea0003800000 */
[----:B0-----:R-:W-:Y:S04]  /*06f0*/  LDS R10, [R4+UR4] ;  /* 0x00000004040a7984 */ /* 0x001fe80008000800 */
[----:B------:R-:W0:Y:S02]  /*0700*/  LDS R9, [R7+UR4] ;  /* 0x0000000407097984 */ /* 0x000e240008000800 */
[----:B0-----:R-:W-:-:S04]  /*0710*/  ISETP.GT.AND P5, PT, R10, R9, PT ;  /* 0x000000090a00720c */ /* 0x001fc80003fa4270 */
[----:B------:R-:W-:-:S13]  /*0720*/  ISETP.NE.XOR P5, PT, R11, RZ, P5 ;  /* 0x000000ff0b00720c */ /* 0x000fda0002fa5a70 */
[----:B------:R1:W-:Y:S04]  /*0730*/  @P5 STS [R4+UR4], R9 ;  /* 0x0000000904005988 */ /* 0x0003e80008000804 */
[----:B------:R1:W-:Y:S02]  /*0740*/  @P5 STS [R7+UR4], R10 ;  /* 0x0000000a07005988 */ /* 0x0003e40008000804 */
.L_x_15:
[----:B------:R-:W-:Y:S05]  /*0750*/  BSYNC.RECONVERGENT B0 ;  /* 0x0000000000007941 */ /* 0x000fea0003800200 */
.L_x_14:
        /* <DEDUP_REMOVED lines=9> */
.L_x_17:
[----:B------:R-:W-:Y:S05]  /*07f0*/  BSYNC.RECONVERGENT B0 ;  /* 0x0000000000007941 */ /* 0x000fea0003800200 */
.L_x_16:
        /* <DEDUP_REMOVED lines=9> */
.L_x_19:
[----:B------:R-:W-:Y:S05]  /*0890*/  BSYNC.RECONVERGENT B0 ;  /* 0x0000000000007941 */ /* 0x000fea0003800200 */
.L_x_18:
[----:B------:R-:W-:Y:S01]  /*08a0*/  BAR.SYNC.DEFER_BLOCKING 0x0 ;  /* 0x0000000000007b1d */ /* 0x000fe20000010000 */
[----:B------:R-:W-:Y:S02]  /*08b0*/  LOP3.LUT R13, R0, 0x20, RZ, 0x3c, !PT ;  /* 0x00000020000d7812 */ /* 0x000fe400078e3cff */
[----:B0123--:R-:W-:-:S03]  /*08c0*/  LOP3.LUT R9, R4, 0x40, RZ, 0x3c, !PT ;  /* 0x0000004004097812 */ /* 0x00ffc600078e3cff */
        /* <DEDUP_REMOVED lines=8> */
.L_x_21:
[----:B------:R-:W-:Y:S05]  /*0950*/  BSYNC.RECONVERGENT B0 ;  /* 0x0000000000007941 */ /* 0x000fea0003800200 */
.L_x_20:
        /* <DEDUP_REMOVED lines=9> */
.L_x_23:
[----:B------:R-:W-:Y:S05]  /*09f0*/  BSYNC.RECONVERGENT B0 ;  /* 0x0000000000007941 */ /* 0x000fea0003800200 */
.L_x_22:
        /* <DEDUP_REMOVED lines=9> */
.L_x_25:
[----:B------:R-:W-:Y:S05]  /*0a90*/  BSYNC.RECONVERGENT B0 ;  /* 0x0000000000007941 */ /* 0x000fea0003800200 */
.L_x_24:
        /* <DEDUP_REMOVED lines=9> */
.L_x_27:
[----:B------:R-:W-:Y:S05]  /*0b30*/  BSYNC.RECONVERGENT B0 ;  /* 0x0000000000007941 */ /* 0x000fea0003800200 */
.L_x_26:
[----:B------:R-:W-:Y:S06]  /*0b40*/  BAR.SYNC.DEFER_BLOCKING 0x0 ;  /* 0x0000000000007b1d */ /* 0x000fec0000010000 */
[----:B------:R-:W-:Y:S04]  /*0b50*/  BSSY.RECONVERGENT B0, `(.L_x_28) ;  /* 0x0000008000007945 */ /* 0x000fe80003800200 */
[----:B------:R-:W-:Y:S05]  /*0b60*/  @!P0 BRA `(.L_x_29) ;  /* 0x0000000000188947 */ /* 0x000fea0003800000 */
[----:B0123--:R-:W-:Y:S04]  /*0b70*/  LDS R10, [R4+UR4] ;  /* 0x00000004040a7984 */ /* 0x00ffe80008000800 */
[----:B------:R-:W0:Y:S02]  /*0b80*/  LDS R11, [R5+UR4] ;  /* 0x00000004050b7984 */ /* 0x000e240008000800 */
[----:B0-----:R-:W-:-:S04]  /*0b90*/  ISETP.GT.AND P5, PT, R10, R11, PT ;  /* 0x0000000b0a00720c */ /* 0x001fc80003fa4270 */
[----:B------:R-:W-:-:S13]  /*0ba0*/  ISETP.NE.XOR P5, PT, R12, RZ, P5 ;  /* 0x000000ff0c00720c */ /* 0x000fda0002fa5a70 */
[----:B------:R4:W-:Y:S04]  /*0bb0*/  @P5 STS [R4+UR4], R11 ;  /* 0x0000000b04005988 */ /* 0x0009e80008000804 */
[----:B------:R4:W-:Y:S02]  /*0bc0*/  @P5 STS [R5+UR4], R10 ;  /* 0x0000000a05005988 */ /* 0x0009e40008000804 */
.L_x_29:
[----:B------:R-:W-:Y:S05]  /*0bd0*/  BSYNC.RECONVERGENT B0 ;  /* 0x0000000000007941 */ /* 0x000fea0003800200 */
.L_x_28:
[----:B------:R-:W-:Y:S01]  /*0be0*/  BAR.SYNC.DEFER_BLOCKING 0x0 ;  /* 0x0000000000007b1d */ /* 0x000fe20000010000 */
[----:B------:R-:W-:Y:S02]  /*0bf0*/  ISETP.GT.U32.AND P5, PT, R13, R0, PT ;  /* 0x000000000d00720c */ /* 0x000fe40003fa4070 */
[C---:B------:R-:W-:Y:S02]  /*0c00*/  LOP3.LUT R14, R0.reuse, 0x40, RZ, 0xc0, !PT ;  /* 0x00000040000e7812 */ /* 0x040fe400078ec0ff */
[C---:B01234-:R-:W-:Y:S01]  /*0c10*/  LOP3.LUT R11, R0.reuse, 0x40, RZ, 0x3c, !PT ;  /* 0x00000040000b7812 */ /* 0x05ffe200078e3cff */
[----:B------:R-:W-:Y:S01]  /*0c20*/  BSSY.RECONVERGENT B0, `(.L_x_30) ;  /* 0x000000a000007945 */ /* 0x000fe20003800200 */
[----:B------:R-:W-:Y:S02]  /*0c30*/  LOP3.LUT R16, R0, 0x80, RZ, 0xc0, !PT ;  /* 0x0000008000107812 */ /* 0x000fe400078ec0ff */
[----:B------:R-:W-:-:S05]  /*0c40*/  LOP3.LUT R10, R4, 0x80, RZ, 0x3c, !PT ;  /* 0x00000080040a7812 */ /* 0x000fca00078e3cff */
[----:B------:R-:W-:Y:S05]  /*0c50*/  @!P5 BRA `(.L_x_31) ;  /* 0x000000000018d947 */ /* 0x000fea0003800000 */
[----:B------:R-:W-:Y:S04]  /*0c60*/  LDS R13, [R4+UR4] ;  /* 0x00000004040d7984 */ /* 0x000fe80008000800 */
[----:B------:R-:W0:Y:S02]  /*0c70*/  LDS R12, [R10+UR4] ;  /* 0x000000040a0c7984 */ /* 0x000e240008000800 */
[----:B0-----:R-:W-:-:S04]  /*0c80*/  ISETP.GT.AND P6, PT, R13, R12, PT ;  /* 0x0000000c0d00720c */ /* 0x001fc80003fc4270 */
[----:B------:R-:W-:-:S13]  /*0c90*/  ISETP.NE.XOR P6, PT, R14, RZ, P6 ;  /* 0x000000ff0e00720c */ /* 0x000fda00037c5a70 */
[----:B------:R0:W-:Y:S04]  /*0ca0*/  @P6 STS [R4+UR4], R12 ;  /* 0x0000000c04006988 */ /* 0x0001e80008000804 */
[----:B------:R0:W-:Y:S02]  /*0cb0*/  @P6 STS [R10+UR4], R13 ;  /* 0x0000000d0a006988 */ /* 0x0001e40008000804 */
.L_x_31:
[----:B------:R-:W-:Y:S05]  /*0cc0*/  BSYNC.RECONVERGENT B0 ;  /* 0x0000000000007941 */ /* 0x000fea0003800200 */
.L_x_30:
        /* <DEDUP_REMOVED lines=9> */
.L_x_33:
[----:B------:R-:W-:Y:S05]  /*0d60*/  BSYNC.RECONVERGENT B0 ;  /* 0x0000000000007941 */ /* 0x000fea0003800200 */
.L_x_32:
        /* <DEDUP_REMOVED lines=9> */
.L_x_35:
[----:B------:R-:W-:Y:S05]  /*0e00*/  BSYNC.RECONVERGENT B0 ;  /* 0x0000000000007941 */ /* 0x000fea0003800200 */
.L_x_34:
        /* <DEDUP_REMOVED lines=9> */
.L_x_37:
[----:B------:R-:W-:Y:S05]  /*0ea0*/  BSYNC.RECONVERGENT B0 ;  /* 0x0000000000007941 */ /* 0x000fea0003800200 */
.L_x_36:
        /* <DEDUP_REMOVED lines=9> */
.L_x_39:
[----:B------:R-:W-:Y:S05]  /*0f40*/  BSYNC.RECONVERGENT B0 ;  /* 0x0000000000007941 */ /* 0x000fea0003800200 */
.L_x_38:
[----:B------:R-:W-:Y:S06]  /*0f50*/  BAR.SYNC.DEFER_BLOCKING 0x0 ;  /* 0x0000000000007b1d */ /* 0x000fec0000010000 */
[----:B------:R-:W-:Y:S04]  /*0f60*/  BSSY.RECONVERGENT B0, `(.L_x_40) ;  /* 0x0000008000007945 */ /* 0x000fe80003800200 */
[----:B------:R-:W-:Y:S05]  /*0f70*/  @!P0 BRA `(.L_x_41) ;  /* 0x0000000000188947 */ /* 0x000fea0003800000 */
[----:B01234-:R-:W-:Y:S04]  /*0f80*/  LDS R12, [R4+UR4] ;  /* 0x00000004040c7984 */ /* 0x01ffe80008000800 */
[----:B------:R-:W0:Y:S02]  /*0f90*/  LDS R13, [R5+UR4] ;  /* 0x00000004050d7984 */ /* 0x000e240008000800 */
[----:B0-----:R-:W-:-:S04]  /*0fa0*/  ISETP.GT.AND P6, PT, R12, R13, PT ;  /* 0x0000000d0c00720c */ /* 0x001fc80003fc4270 */
[----:B------:R-:W-:-:S13]  /*0fb0*/  ISETP.NE.XOR P6, PT, R14, RZ, P6 ;  /* 0x000000ff0e00720c */ /* 0x000fda00037c5a70 */
[----:B------:R0:W-:Y:S04]  /*0fc0*/  @P6 STS [R4+UR4], R13 ;  /* 0x0000000d04006988 */ /* 0x0001e80008000804 */
[----:B------:R0:W-:Y:S02]  /*0fd0*/  @P6 STS [R5+UR4], R12 ;  /* 0x0000000c05006988 */ /* 0x0001e40008000804 */
.L_x_41:
[----:B------:R-:W-:Y:S05]  /*0fe0*/  BSYNC.RECONVERGENT B0 ;  /* 0x0000000000007941 */ /* 0x000fea0003800200 */
.L_x_40:
[----:B------:R-:W-:Y:S01]  /*0ff0*/  BAR.SYNC.DEFER_BLOCKING 0x0 ;  /* 0x0000000000007b1d */ /* 0x000fe20000010000 */
[----:B------:R-:W-:Y:S02]  /*1000*/  ISETP.GT.U32.AND P6, PT, R11, R0, PT ;  /* 0x000000000b00720c */ /* 0x000fe40003fc4070 */
[C---:B01234-:R-:W-:Y:S02]  /*1010*/  LOP3.LUT R13, R0.reuse, 0x80, RZ, 0x3c, !PT ;  /* 0x00000080000d7812 */ /* 0x05ffe400078e3cff */
[----:B------:R-:W-:Y:S01]  /*1020*/  LOP3.LUT R17, R0, 0x100, RZ, 0xc0, !PT ;  /* 0x0000010000117812 */ /* 0x000fe200078ec0ff */
[----:B------:R-:W-:Y:S01]  /*1030*/  BSSY.RECONVERGENT B0, `(.L_x_42) ;  /* 0x000000a000007945 */ /* 0x000fe20003800200 */
[----:B------:R-:W-:Y:S02]  /*1040*/  LOP3.LUT R12, R4, 0x100, RZ, 0x3c, !PT ;  /* 0x00000100040c7812 */ /* 0x000fe400078e3cff */
[----:B------:R-:W-:-:S05]  /*1050*/  P2R R19, PR, RZ, 0x40 ;  /* 0x00000040ff137803 */ /* 0x000fca0000000000 */
[----:B------:R-:W-:Y:S05]  /*1060*/  @!P6 BRA `(.L_x_43) ;  /* 0x000000000018e947 */ /* 0x000fea0003800000 */
[----:B------:R-:W-:Y:S04]  /*1070*/  LDS R15, [R4+UR4] ;  /* 0x00000004040f7984 */ /* 0x000fe80008000800 */
[----:B------:R-:W0:Y:S02]  /*1080*/  LDS R14, [R12+UR4] ;  /* 0x000000040c0e7984 */ /* 0x000e240008000800 */
[----:B0-----:R-:W-:-:S04]  /*1090*/  ISETP.GT.AND P6, PT, R15, R14, PT ;  /* 0x0000000e0f00720c */ /* 0x001fc80003fc4270 */
[----:B------:R-:W-:-:S13]  /*10a0*/  ISETP.NE.XOR P6, PT, R16, RZ, P6 ;  /* 0x000000ff1000720c */ /* 0x000fda00037c5a70 */
[----:B------:R0:W-:Y:S04]  /*10b0*/  @P6 STS [R4+UR4], R14 ;  /* 0x0000000e04006988 */ /* 0x0001e80008000804 */
[----:B------:R0:W-:Y:S02]  /*10c0*/  @P6 STS [R12+UR4], R15 ;  /* 0x0000000f0c006988 */ /* 0x0001e40008000804 */
.L_x_43:
[----:B------:R-:W-:Y:S05]  /*10d0*/  BSYNC.RECONVERGENT B0 ;  /* 0x0000000000007941 */ /* 0x000fea0003800200 */
.L_x_42:
        /* <DEDUP_REMOVED lines=9> */
.L_x_45:
[----:B------:R-:W-:Y:S05]  /*1170*/  BSYNC.RECONVERGENT B0 ;  /* 0x0000000000007941 */ /* 0x000fea0003800200 */
.L_x_44:
        /* <DEDUP_REMOVED lines=9> */
.L_x_47:
[----:B------:R-:W-:Y:S05]  /*1210*/  BSYNC.RECONVERGENT B0 ;  /* 0x0000000000007941 */ /* 0x000fea0003800200 */
.L_x_46:
        /* <DEDUP_REMOVED lines=9> */
.L_x_49:
[----:B------:R-:W-:Y:S05]  /*12b0*/  BSYNC.RECONVERGENT B0 ;  /* 0x0000000000007941 */ /* 0x000fea0003800200 */
.L_x_48:
        /* <DEDUP_REMOVED lines=9> */
.L_x_51:
[----:B------:R-:W-:Y:S05]  /*1350*/  BSYNC.RECONVERGENT B0 ;  /* 0x0000000000007941 */ /* 0x000fea0003800200 */
.L_x_50:
        /* <DEDUP_REMOVED lines=9> */
.L_x_53:
[----:B------:R-:W-:Y:S05]  /*13f0*/  BSYNC.RECONVERGENT B0 ;  /* 0x0000000000007941 */ /* 0x000fea0003800200 */
.L_x_52:
        /* <DEDUP_REMOVED lines=9> */
.L_x_55:
[----:B------:R-:W-:Y:S05]  /*1490*/  BSYNC.RECONVERGENT B0 ;  /* 0x0000000000007941 */ /* 0x000fea0003800200 */
.L_x_54:
        /* <DEDUP_REMOVED lines=14> */
.L_x_57:
[----:B------:R-:W-:Y:S05]  /*1580*/  BSYNC.RECONVERGENT B0 ;  /* 0x0000000000007941 */ /* 0x000fea0003800200 */
.L_x_56:
[----:B------:R-:W-:Y:S01]  /*1590*/  BAR.SYNC.DEFER_BLOCKING 0x0 ;  /* 0x0000000000007b1d */ /* 0x000fe20000010000 */
[----:B------:R-:W-:-:S05]  /*15a0*/  ISETP.GT.U32.AND P6, PT, R11, R0, PT ;  /* 0x000000000b00720c */ /* 0x000fca0003fc4070 */
[----:B------:R-:W-:Y:S08]  /*15b0*/  BSSY.RECONVERGENT B0, `(.L_x_58) ;  /* 0x0000008000007945 */ /* 0x000ff00003800200 */
[----:B------:R-:W-:Y:S05]  /*15c0*/  @!P6 BRA `(.L_x_59) ;  /* 0x000000000018e947 */ /* 0x000fea0003800000 */
[----:B0-----:R-:W-:Y:S04]  /*15d0*/  LDS R21, [R4+UR4] ;  /* 0x0000000404157984 */ /* 0x001fe80008000800 */
[----:B------:R-:W0:Y:S02]  /*15e0*/  LDS R16, [R12+UR4] ;  /* 0x000000040c107984 */ /* 0x000e240008000800 */
[----:B0-----:R-:W-:-:S04]  /*15f0*/  ISETP.GT.AND P6, PT, R21, R16, PT ;  /* 0x000000101500720c */ /* 0x001fc80003fc4270 */
[----:B------:R-:W-:-:S13]  /*1600*/  ISETP.NE.XOR P6, PT, R17, RZ, P6 ;  /* 0x000000ff1100720c */ /* 0x000fda00037c5a70 */
[----:B------:R1:W-:Y:S04]  /*1610*/  @P6 STS [R4+UR4], R16 ;  /* 0x0000001004006988 */ /* 0x0003e80008000804 */
[----:B------:R1:W-:Y:S02]  /*1620*/  @P6 STS [R12+UR4], R21 ;  /* 0x000000150c006988 */ /* 0x0003e40008000804 */
.L_x_59:
[----:B------:R-:W-:Y:S05]  /*1630*/  BSYNC.RECONVERGENT B0 ;  /* 0x0000000000007941 */ /* 0x000fea0003800200 */
.L_x_58:
        /* <DEDUP_REMOVED lines=9> */
.L_x_61:
[----:B------:R-:W-:Y:S05]  /*16d0*/  BSYNC.RECONVERGENT B0 ;  /* 0x0000000000007941 */ /* 0x000fea0003800200 */
.L_x_60:
        /* <DEDUP_REMOVED lines=9> */
.L_x_63:
[----:B------:R-:W-:Y:S05]  /*1770*/  BSYNC.RECONVERGENT B0 ;  /* 0x0000000000007941 */ /* 0x000fea0003800200 */
.L_x_62:
        /* <DEDUP_REMOVED lines=9> */
.L_x_65:
[----:B------:R-:W-:Y:S05]  /*1810*/  BSYNC.RECONVERGENT B0 ;  /* 0x0000000000007941 */ /* 0x000fea0003800200 */
.L_x_64:
        /* <DEDUP_REMOVED lines=9> */
.L_x_67:
[----:B------:R-:W-:Y:S05]  /*18b0*/  BSYNC.RECONVERGENT B0 ;  /* 0x0000000000007941 */ /* 0x000fea0003800200 */
.L_x_66:
        /* <DEDUP_REMOVED lines=9> */
.L_x_69:
[----:B------:R-:W-:Y:S05]  /*1950*/  BSYNC.RECONVERGENT B0 ;  /* 0x0000000000007941 */ /* 0x000fea0003800200 */
.L_x_68:
        /* <DEDUP_REMOVED lines=9> */
.L_x_71:
[----:B------:R-:W-:Y:S05]  /*19f0*/  BSYNC.RECONVERGENT B0 ;  /* 0x0000000000007941 */ /* 0x000fea0003800200 */
.L_x_70:
[----:B------:R-:W-:Y:S01]  /*1a00*/  BAR.SYNC.DEFER_BLOCKING 0x0 ;  /* 0x0000000000007b1d */ /* 0x000fe20000010000 */
[----:B------:R-:W-:Y:S02]  /*1a10*/  ISETP.GT.U32.AND P6, PT, R15, R0, PT ;  /* 0x000000000f00720c */ /* 0x000fe40003fc4070 */
[----:B------:R-:W-:Y:S02]  /*1a20*/  LOP3.LUT R17, R0, 0x200, RZ, 0x3c, !PT ;  /* 0x0000020000117812 */ /* 0x000fe400078e3cff */
[----:B01234-:R-:W-:Y:S01]  /*1a30*/  LOP3.LUT R16, R4, 0x400, RZ, 0x3c, !PT ;  /* 0x0000040004107812 */ /* 0x01ffe200078e3cff */
[----:B------:R-:W-:Y:S01]  /*1a40*/  BSSY.RECONVERGENT B0, `(.L_x_72) ;  /* 0x0000009000007945 */ /* 0x000fe20003800200 */
[----:B------:R-:W-:-:S07]  /*1a50*/  P2R R23, PR, RZ, 0x40 ;  /* 0x00000040ff177803 */ /* 0x000fce0000000000 */
[----:B------:R-:W-:Y:S05]  /*1a60*/  @!P6 BRA `(.L_x_73) ;  /* 0x000000000018e947 */ /* 0x000fea0003800000 */
[----:B------:R-:W-:Y:S04]  /*1a70*/  LDS R15, [R4+UR4] ;  /* 0x00000004040f7984 */ /* 0x000fe80008000800 */
[----:B------:R-:W0:Y:S02]  /*1a80*/  LDS R21, [R16+UR4] ;  /* 0x0000000410157984 */ /* 0x000e240008000800 */
[----:B0-----:R-:W-:-:S04]  /*1a90*/  ISETP.GT.AND P6, PT, R15, R21, PT ;  /* 0x000000150f00720c */ /* 0x001fc80003fc4270 */
[----:B------:R-:W-:-:S13]  /*1aa0*/  ISETP.NE.XOR P6, PT, R20, RZ, P6 ;  /* 0x000000ff1400720c */ /* 0x000fda00037c5a70 */
[----:B------:R0:W-:Y:S04]  /*1ab0*/  @P6 STS [R4+UR4], R21 ;  /* 0x0000001504006988 */ /* 0x0001e80008000804 */
[----:B------:R0:W-:Y:S02]  /*1ac0*/  @P6 STS [R16+UR4], R15 ;  /* 0x0000000f10006988 */ /* 0x0001e40008000804 */
.L_x_73:
[----:B------:R-:W-:Y:S05]  /*1ad0*/  BSYNC.RECONVERGENT B0 ;  /* 0x0000000000007941 */ /* 0x000fea0003800200 */
.L_x_72:
[----:B------:R-:W-:Y:S01]  /*1ae0*/  BAR.SYNC.DEFER_BLOCKING 0x0 ;  /* 0x0000000000007b1d */ /* 0x000fe20000010000 */
[----:B------:R-:W-:-:S05]  /*1af0*/  ISETP.GT.U32.AND P6, PT, R13, R0, PT ;  /* 0x000000000d00720c */ /* 0x000fca0003fc4070 */
[----:B------:R-:W-:Y:S08]  /*1b00*/  BSSY.RECONVERGENT B0, `(.L_x_74) ;  /* 0x0000008000007945 */ /* 0x000ff00003800200 */
[----:B------:R-:W-:Y:S05]  /*1b10*/  @!P6 BRA `(.L_x_75) ;  /* 0x000000000018e947 */ /* 0x000fea0003800000 */
[----:B------:R-:W-:Y:S04]  /*1b20*/  LDS R13, [R4+UR4] ;  /* 0x00000004040d7984 */ /* 0x000fe80008000800 */
[----:B0-----:R-:W0:Y:S02]  /*1b30*/  LDS R15, [R14+UR4] ;  /* 0x000000040e0f7984 */ /* 0x001e240008000800 */
[----:B0-----:R-:W-:-:S04]  /*1b40*/  ISETP.GT.AND P6, PT, R13, R15, PT ;  /* 0x0000000f0d00720c */ /* 0x001fc80003fc4270 */
[----:B------:R-:W-:-:S13]  /*1b50*/  ISETP.NE.XOR P6, PT, R20, RZ, P6 ;  /* 0x000000ff1400720c */ /* 0x000fda00037c5a70 */
[----:B------:R1:W-:Y:S04]  /*1b60*/  @P6 STS [R4+UR4], R15 ;  /* 0x0000000f04006988 */ /* 0x0003e80008000804 */
[----:B------:R1:W-:Y:S02]  /*1b70*/  @P6 STS [R14+UR4], R13 ;  /* 0x0000000d0e006988 */ /* 0x0003e40008000804 */
.L_x_75:
[----:B------:R-:W-:Y:S05]  /*1b80*/  BSYNC.RECONVERGENT B0 ;  /* 0x0000000000007941 */ /* 0x000fea0003800200 */
.L_x_74:
[----:B------:R-:W-:Y:S01]  /*1b90*/  BAR.SYNC.DEFER_BLOCKING 0x0 ;  /* 0x0000000000007b1d */ /* 0x000fe20000010000 */
[----:B------:R-:W-:-:S05]  /*1ba0*/  ISETP.GT.U32.AND P6, PT, R11, R0, PT ;  /* 0x000000000b00720c */ /* 0x000fca0003fc4070 */
[----:B------:R-:W-:Y:S08]  /*1bb0*/  BSSY.RECONVERGENT B0, `(.L_x_76) ;  /* 0x0000008000007945 */ /* 0x000ff00003800200 */
[----:B------:R-:W-:Y:S05]  /*1bc0*/  @!P6 BRA `(.L_x_77) ;  /* 0x000000000018e947 */ /* 0x000fea0003800000 */
[----:B------:R-:W-:Y:S04]  /*1bd0*/  LDS R11, [R4+UR4] ;  /* 0x00000004040b7984 */ /* 0x000fe80008000800 */
[----:B-1----:R-:W1:Y:S02]  /*1be0*/  LDS R13, [R12+UR4] ;  /* 0x000000040c0d7984 */ /* 0x002e640008000800 */
[----:B-1----:R-:W-:-:S04]  /*1bf0*/  ISETP.GT.AND P6, PT, R11, R13, PT ;  /* 0x0000000d0b00720c */ /* 0x002fc80003fc4270 */
[----:B------:R-:W-:-:S13]  /*1c00*/  ISETP.NE.XOR P6, PT, R20, RZ, P6 ;  /* 0x000000ff1400720c */ /* 0x000fda00037c5a70 */
[----:B------:R2:W-:Y:S04]  /*1c10*/  @P6 STS [R4+UR4], R13 ;  /* 0x0000000d04006988 */ /* 0x0005e80008000804 */
[----:B------:R2:W-:Y:S02]  /*1c20*/  @P6 STS [R12+UR4], R11 ;  /* 0x0000000b0c006988 */ /* 0x0005e40008000804 */
.L_x_77:
[----:B------:R-:W-:Y:S05]  /*1c30*/  BSYNC.RECONVERGENT B0 ;  /* 0x0000000000007941 */ /* 0x000fea0003800200 */
.L_x_76:
[----:B------:R-:W-:Y:S06]  /*1c40*/  BAR.SYNC.DEFER_BLOCKING 0x0 ;  /* 0x0000000000007b1d */ /* 0x000fec0000010000 */
[----:B------:R-:W-:Y:S04]  /*1c50*/  BSSY.RECONVERGENT B0, `(.L_x_78) ;  /* 0x0000008000007945 */ /* 0x000fe80003800200 */
[----:B------:R-:W-:Y:S05]  /*1c60*/  @!P5 BRA `(.L_x_79) ;  /* 0x000000000018d947 */ /* 0x000fea0003800000 */
[----:B--2---:R-:W-:Y:S04]  /*1c70*/  LDS R11, [R4+UR4] ;  /* 0x00000004040b7984 */ /* 0x004fe80008000800 */
[----:B-1----:R-:W1:Y:S02]  /*1c80*/  LDS R13, [R10+UR4] ;  /* 0x000000040a0d7984 */ /* 0x002e640008000800 */
[----:B-1----:R-:W-:-:S04]  /*1c90*/  ISETP.GT.AND P6, PT, R11, R13, PT ;  /* 0x0000000d0b00720c */ /* 0x002fc80003fc4270 */
[----:B------:R-:W-:-:S13]  /*1ca0*/  ISETP.NE.XOR P6, PT, R20, RZ, P6 ;  /* 0x000000ff1400720c */ /* 0x000fda00037c5a70 */
[----:B------:R3:W-:Y:S04]  /*1cb0*/  @P6 STS [R4+UR4], R13 ;  /* 0x0000000d04006988 */ /* 0x0007e80008000804 */
[----:B------:R3:W-:Y:S02]  /*1cc0*/  @P6 STS [R10+UR4], R11 ;  /* 0x0000000b0a006988 */ /* 0x0007e40008000804 */
.L_x_79:
[----:B------:R-:W-:Y:S05]  /*1cd0*/  BSYNC.RECONVERGENT B0 ;  /* 0x0000000000007941 */ /* 0x000fea0003800200 */
.L_x_78:
[----:B------:R-:W-:Y:S06]  /*1ce0*/  BAR.SYNC.DEFER_BLOCKING 0x0 ;  /* 0x0000000000007b1d */ /* 0x000fec0000010000 */
[----:B------:R-:W-:Y:S04]  /*1cf0*/  BSSY.RECONVERGENT B0, `(.L_x_80) ;  /* 0x0000008000007945 */ /* 0x000fe80003800200 */
[----:B------:R-:W-:Y:S05]  /*1d00*/  @!P4 BRA `(.L_x_81) ;  /* 0x000000000018c947 */ /* 0x000fea0003800000 */
[----:B------:R-:W-:Y:S04]  /*1d10*/  LDS R24, [R4+UR4] ;  /* 0x0000000404187984 */ /* 0x000fe80008000800 */
[----:B--23--:R-:W2:Y:S02]  /*1d20*/  LDS R11, [R9+UR4] ;  /* 0x00000004090b7984 */ /* 0x00cea40008000800 */
[----:B--2---:R-:W-:-:S04]  /*1d30*/  ISETP.GT.AND P6, PT, R24, R11, PT ;  /* 0x0000000b1800720c */ /* 0x004fc80003fc4270 */
[----:B------:R-:W-:-:S13]  /*1d40*/  ISETP.NE.XOR P6, PT, R20, RZ, P6 ;  /* 0x000000ff1400720c */ /* 0x000fda00037c5a70 */
[----:B------:R4:W-:Y:S04]  /*1d50*/  @P6 STS [R4+UR4], R11 ;  /* 0x0000000b04006988 */ /* 0x0009e80008000804 */
[----:B------:R4:W-:Y:S02]  /*1d60*/  @P6 STS [R9+UR4], R24 ;  /* 0x0000001809006988 */ /* 0x0009e40008000804 */
.L_x_81:
[----:B------:R-:W-:Y:S05]  /*1d70*/  BSYNC.RECONVERGENT B0 ;  /* 0x0000000000007941 */ /* 0x000fea0003800200 */
.L_x_80:
[----:B------:R-:W-:Y:S06]  /*1d80*/  BAR.SYNC.DEFER_BLOCKING 0x0 ;  /* 0x0000000000007b1d */ /* 0x000fec0000010000 */
[----:B------:R-:W-:Y:S04]  /*1d90*/  BSSY.RECONVERGENT B0, `(.L_x_82) ;  /* 0x0000008000007945 */ /* 0x000fe80003800200 */
[----:B------:R-:W-:Y:S05]  /*1da0*/  @!P3 BRA `(.L_x_83) ;  /* 0x000000000018b947 */ /* 0x000fea0003800000 */
[----:B--234-:R-:W-:Y:S04]  /*1db0*/  LDS R11, [R4+UR4] ;  /* 0x00000004040b7984 */ /* 0x01cfe80008000800 */
[----:B-1----:R-:W1:Y:S02]  /*1dc0*/  LDS R13, [R8+UR4] ;  /* 0x00000004080d7984 */ /* 0x002e640008000800 */
[----:B-1----:R-:W-:-:S04]  /*1dd0*/  ISETP.GT.AND P6, PT, R11, R13, PT ;  /* 0x0000000d0b00720c */ /* 0x002fc80003fc4270 */
[----:B------:R-:W-:-:S13]  /*1de0*/  ISETP.NE.XOR P6, PT, R20, RZ, P6 ;  /* 0x000000ff1400720c */ /* 0x000fda00037c5a70 */
[----:B------:R1:W-:Y:S04]  /*1df0*/  @P6 STS [R4+UR4], R13 ;  /* 0x0000000d04006988 */ /* 0x0003e80008000804 */
[----:B------:R1:W-:Y:S02]  /*1e00*/  @P6 STS [R8+UR4], R11 ;  /* 0x0000000b08006988 */ /* 0x0003e40008000804 */
.L_x_83:
[----:B------:R-:W-:Y:S05]  /*1e10*/  BSYNC.RECONVERGENT B0 ;  /* 0x0000000000007941 */ /* 0x000fea0003800200 */
.L_x_82:
[----:B------:R-:W-:Y:S06]  /*1e20*/  BAR.SYNC.DEFER_BLOCKING 0x0 ;  /* 0x0000000000007b1d */ /* 0x000fec0000010000 */
[----:B------:R-:W-:Y:S04]  /*1e30*/  BSSY.RECONVERGENT B0, `(.L_x_84) ;  /* 0x0000008000007945 */ /* 0x000fe80003800200 */
[----:B------:R-:W-:Y:S05]  /*1e40*/  @!P2 BRA `(.L_x_85) ;  /* 0x000000000018a947 */ /* 0x000fea0003800000 */
[----:B----4-:R-:W-:Y:S04]  /*1e50*/  LDS R24, [R4+UR4] ;  /* 0x0000000404187984 */ /* 0x010fe80008000800 */
[----:B-123--:R-:W1:Y:S02]  /*1e60*/  LDS R11, [R7+UR4] ;  /* 0x00000004070b7984 */ /* 0x00ee640008000800 */
[----:B-1----:R-:W-:-:S04]  /*1e70*/  ISETP.GT.AND P6, PT, R24, R11, PT ;  /* 0x0000000b1800720c */ /* 0x002fc80003fc4270 */
[----:B------:R-:W-:-:S13]  /*1e80*/  ISETP.NE.XOR P6, PT, R20, RZ, P6 ;  /* 0x000000ff1400720c */ /* 0x000fda00037c5a70 */
[----:B------:R1:W-:Y:S04]  /*1e90*/  @P6 STS [R4+UR4], R11 ;  /* 0x0000000b04006988 */ /* 0x0003e80008000804 */
[----:B------:R1:W-:Y:S02]  /*1ea0*/  @P6 STS [R7+UR4], R24 ;  /* 0x0000001807006988 */ /* 0x0003e40008000804 */
.L_x_85:
[----:B------:R-:W-:Y:S05]  /*1eb0*/  BSYNC.RECONVERGENT B0 ;  /* 0x0000000000007941 */ /* 0x000fea0003800200 */
.L_x_84:
[----:B------:R-:W-:Y:S06]  /*1ec0*/  BAR.SYNC.DEFER_BLOCKING 0x0 ;  /* 0x0000000000007b1d */ /* 0x000fec0000010000 */
[----:B------:R-:W-:Y:S04]  /*1ed0*/  BSSY.RECONVERGENT B0, `(.L_x_86) ;  /* 0x0000008000007945 */ /* 0x000fe80003800200 */
[----:B------:R-:W-:Y:S05]  /*1ee0*/  @!P1 BRA `(.L_x_87) ;  /* 0x0000000000189947 */ /* 0x000fea0003800000 */
[----:B-1234-:R-:W-:Y:S04]  /*1ef0*/  LDS R11, [R4+UR4] ;  /* 0x00000004040b7984 */ /* 0x01efe80008000800 */
[----:B------:R-:W1:Y:S02]  /*1f00*/  LDS R13, [R6+UR4] ;  /* 0x00000004060d7984 */ /* 0x000e640008000800 */
[----:B-1----:R-:W-:-:S04]  /*1f10*/  ISETP.GT.AND P6, PT, R11, R13, PT ;  /* 0x0000000d0b00720c */ /* 0x002fc80003fc4270 */
[----:B------:R-:W-:-:S13]  /*1f20*/  ISETP.NE.XOR P6, PT, R20, RZ, P6 ;  /* 0x000000ff1400720c */ /* 0x000fda00037c5a70 */
[----:B------:R1:W-:Y:S04]  /*1f30*/  @P6 STS [R4+UR4], R13 ;  /* 0x0000000d04006988 */ /* 0x0003e80008000804 */
[----:B------:R1:W-:Y:S02]  /*1f40*/  @P6 STS [R6+UR4], R11 ;  /* 0x0000000b06006988 */ /* 0x0003e40008000804 */
.L_x_87:
[----:B------:R-:W-:Y:S05]  /*1f50*/  BSYNC.RECONVERGENT B0 ;  /* 0x0000000000007941 */ /* 0x000fea0003800200 */
.L_x_86:
[----:B------:R-:W-:Y:S06]  /*1f60*/  BAR.SYNC.DEFER_BLOCKING 0x0 ;  /* 0x0000000000007b1d */ /* 0x000fec0000010000 */
[----:B------:R-:W-:Y:S04]  /*1f70*/  BSSY.RECONVERGENT B0, `(.L_x_88) ;  /* 0x0000008000007945 */ /* 0x000fe80003800200 */
[----:B------:R-:W-:Y:S05]  /*1f80*/  @!P0 BRA `(.L_x_89) ;  /* 0x0000000000188947 */ /* 0x000fea0003800000 */
[----:B-1--4-:R-:W-:Y:S04]  /*1f90*/  LDS R24, [R4+UR4] ;  /* 0x0000000404187984 */ /* 0x012fe80008000800 */
[----:B--23--:R-:W1:Y:S02]  /*1fa0*/  LDS R11, [R5+UR4] ;  /* 0x00000004050b7984 */ /* 0x00ce640008000800 */
[----:B-1----:R-:W-:-:S04]  /*1fb0*/  ISETP.GT.AND P6, PT, R24, R11, PT ;  /* 0x0000000b1800720c */ /* 0x002fc80003fc4270 */
[----:B------:R-:W-:-:S13]  /*1fc0*/  ISETP.NE.XOR P6, PT, R20, RZ, P6 ;  /* 0x000000ff1400720c */ /* 0x000fda00037c5a70 */
[----:B------:R1:W-:Y:S04]  /*1fd0*/  @P6 STS [R4+UR4], R11 ;  /* 0x0000000b04006988 */ /* 0x0003e80008000804 */
[----:B------:R1:W-:Y:S02]  /*1fe0*/  @P6 STS [R5+UR4], R24 ;  /* 0x0000001805006988 */ /* 0x0003e40008000804 */
.L_x_89:
[----:B------:R-:W-:Y:S05]  /*1ff0*/  BSYNC.RECONVERGENT B0 ;  /* 0x0000000000007941 */ /* 0x000fea0003800200 */
.L_x_88:
[----:B------:R-:W-:Y:S01]  /*2000*/  BAR.SYNC.DEFER_BLOCKING 0x0 ;  /* 0x0000000000007b1d */ /* 0x000fe20000010000 */
[----:B------:R-:W-:-:S05]  /*2010*/  ISETP.GT.U32.AND P6, PT, R17, R0, PT ;  /* 0x000000001100720c */ /* 0x000fca0003fc4070 */
[----:B------:R-:W-:Y:S08]  /*2020*/  BSSY.RECONVERGENT B0, `(.L_x_90) ;  /* 0x0000008000007945 */ /* 0x000ff00003800200 */
[----:B------:R-:W-:Y:S05]  /*2030*/  @!P6 BRA `(.L_x_91) ;  /* 0x000000000018e947 */ /* 0x000fea0003800000 */
[----:B------:R-:W-:Y:S01]  /*2040*/  LEA R17, R17, UR4, 0x2 ;  /* 0x0000000411117c11 */ /* 0x000fe2000f8e10ff */
[----:B------:R-:W-:Y:S04]  /*2050*/  LDS R0, [R4+UR4] ;  /* 0x0000000404007984 */ /* 0x000fe80008000800 */
[----:B-1234-:R-:W1:Y:S02]  /*2060*/  LDS R11, [R17] ;  /* 0x00000000110b7984 */ /* 0x01ee640000000800 */
[----:B-1----:R-:W-:-:S13]  /*2070*/  ISETP.GT.AND P6, PT, R0, R11, PT ;  /* 0x0000000b0000720c */ /* 0x002fda0003fc4270 */
[----:B------:R1:W-:Y:S04]  /*2080*/  @P6 STS [R4+UR4], R11 ;  /* 0x0000000b04006988 */ /* 0x0003e80008000804 */
[----:B------:R1:W-:Y:S02]  /*2090*/  @P6 STS [R17], R0 ;  /* 0x0000000011006388 */ /* 0x0003e40000000800 */
.L_x_91:
[----:B------:R-:W-:Y:S05]  /*20a0*/  BSYNC.RECONVERGENT B0 ;  /* 0x0000000000007941 */ /* 0x000fea0003800200 */
.L_x_90:
[----:B------:R-:W-:Y:S01]  /*20b0*/  BAR.SYNC.DEFER_BLOCKING 0x0 ;  /* 0x0000000000007b1d */ /* 0x000fe20000010000 */
[----:B------:R-:W-:-:S05]  /*20c0*/  ISETP.NE.AND P6, PT, R23, RZ, PT ;  /* 0x000000ff1700720c */ /* 0x000fca0003fc5270 */
[----:B------:R-:W-:Y:S08]  /*20d0*/  BSSY.RECONVERGENT B0, `(.L_x_92) ;  /* 0x0000007000007945 */ /* 0x000ff00003800200 */
[----:B------:R-:W-:Y:S05]  /*20e0*/  @!P6 BRA `(.L_x_93) ;  /* 0x000000000014e947 */ /* 0x000fea0003800000 */
[----:B-1234-:R-:W-:Y:S04]  /*20f0*/  LDS R11, [R4+UR4] ;  /* 0x00000004040b7984 */ /* 0x01efe80008000800 */
[----:B------:R-:W1:Y:S02]  /*2100*/  LDS R0, [R16+UR4] ;  /* 0x0000000410007984 */ /* 0x000e640008000800 */
[----:B-1----:R-:W-:-:S13]  /*2110*/  ISETP.GT.AND P6, PT, R11, R0, PT ;  /* 0x000000000b00720c */ /* 0x002fda0003fc4270 */
[----:B------:R1:W-:Y:S04]  /*2120*/  @P6 STS [R4+UR4], R0 ;  /* 0x0000000004006988 */ /* 0x0003e80008000804 */
[----:B------:R1:W-:Y:S02]  /*2130*/  @P6 STS [R16+UR4], R11 ;  /* 0x0000000b10006988 */ /* 0x0003e40008000804 */
.L_x_93:
[----:B------:R-:W-:Y:S05]  /*2140*/  BSYNC.RECONVERGENT B0 ;  /* 0x0000000000007941 */ /* 0x000fea0003800200 */
.L_x_92:
        /* <DEDUP_REMOVED lines=9> */
.L_x_95:
[----:B------:R-:W-:Y:S05]  /*21e0*/  BSYNC.RECONVERGENT B0 ;  /* 0x0000000000007941 */ /* 0x000fea0003800200 */
.L_x_94:
        /* <DEDUP_REMOVED lines=9> */
.L_x_97:
[----:B------:R-:W-:Y:S05]  /*2280*/  BSYNC.RECONVERGENT B0 ;  /* 0x0000000000007941 */ /* 0x000fea0003800200 */
.L_x_96:
[----:B------:R-:W-:Y:S06]  /*2290*/  BAR.SYNC.DEFER_BLOCKING 0x0 ;  /* 0x0000000000007b1d */ /* 0x000fec0000010000 */
[----:B------:R-:W-:Y:S04]  /*22a0*/  BSSY.RECONVERGENT B0, `(.L_x_98) ;  /* 0x0000007000007945 */ /* 0x000fe80003800200 */
[----:B------:R-:W-:Y:S05]  /*22b0*/  @!P5 BRA `(.L_x_99) ;  /* 0x000000000014d947 */ /* 0x000fea0003800000 */
[----:B-1234-:R-:W-:Y:S04]  /*22c0*/  LDS R11, [R4+UR4] ;  /* 0x00000004040b7984 */ /* 0x01efe80008000800 */
[----:B------:R-:W1:Y:S02]  /*22d0*/  LDS R0, [R10+UR4] ;  /* 0x000000040a007984 */ /* 0x000e640008000800 */
[----:B-1----:R-:W-:-:S13]  /*22e0*/  ISETP.GT.AND P5, PT, R11, R0, PT ;  /* 0x000000000b00720c */ /* 0x002fda0003fa4270 */
[----:B------:R1:W-:Y:S04]  /*22f0*/  @P5 STS [R4+UR4], R0 ;  /* 0x0000000004005988 */ /* 0x0003e80008000804 */
[----:B------:R1:W-:Y:S02]  /*2300*/  @P5 STS [R10+UR4], R11 ;  /* 0x0000000b0a005988 */ /* 0x0003e40008000804 */
.L_x_99:
[----:B------:R-:W-:Y:S05]  /*2310*/  BSYNC.RECONVERGENT B0 ;  /* 0x0000000000007941 */ /* 0x000fea0003800200 */
.L_x_98:
[----:B------:R-:W-:Y:S06]  /*2320*/  BAR.SYNC.DEFER_BLOCKING 0x0 ;  /* 0x0000000000007b1d */ /* 0x000fec0000010000 */
[----:B------:R-:W-:Y:S04]  /*2330*/  BSSY.RECONVERGENT B0, `(.L_x_100) ;  /* 0x0000007000007945 */ /* 0x000fe80003800200 */
[----:B------:R-:W-:Y:S05]  /*2340*/  @!P4 BRA `(.L_x_101) ;  /* 0x000000000014c947 */ /* 0x000fea0003800000 */
[----:B-1----:R-:W-:Y:S04]  /*2350*/  LDS R0, [R4+UR4] ;  /* 0x0000000404007984 */ /* 0x002fe80008000800 */
[----:B--234-:R-:W1:Y:S02]  /*2360*/  LDS R11, [R9+UR4] ;  /* 0x00000004090b7984 */ /* 0x01ce640008000800 */
[----:B-1----:R-:W-:-:S13]  /*2370*/  ISETP.GT.AND P4, PT, R0, R11, PT ;  /* 0x0000000b0000720c */ /* 0x002fda0003f84270 */
[----:B------:R1:W-:Y:S04]  /*2380*/  @P4 STS [R4+UR4], R11 ;  /* 0x0000000b04004988 */ /* 0x0003e80008000804 */
[----:B------:R1:W-:Y:S02]  /*2390*/  @P4 STS [R9+UR4], R0 ;  /* 0x0000000009004988 */ /* 0x0003e40008000804 */
.L_x_101:
[----:B------:R-:W-:Y:S05]  /*23a0*/  BSYNC.RECONVERGENT B0 ;  /* 0x0000000000007941 */ /* 0x000fea0003800200 */
.L_x_100:
[----:B------:R-:W-:Y:S06]  /*23b0*/  BAR.SYNC.DEFER_BLOCKING 0x0 ;  /* 0x0000000000007b1d */ /* 0x000fec0000010000 */
[----:B------:R-:W-:Y:S04]  /*23c0*/  BSSY.RECONVERGENT B0, `(.L_x_102) ;  /* 0x0000007000007945 */ /* 0x000fe80003800200 */
[----:B------:R-:W-:Y:S05]  /*23d0*/  @!P3 BRA `(.L_x_103) ;  /* 0x000000000014b947 */ /* 0x000fea0003800000 */
[----:B-1--4-:R-:W-:Y:S04]  /*23e0*/  LDS R9, [R4+UR4] ;  /* 0x0000000404097984 */ /* 0x012fe80008000800 */
[----:B------:R-:W1:Y:S02]  /*23f0*/  LDS R0, [R8+UR4] ;  /* 0x0000000408007984 */ /* 0x000e640008000800 */
[----:B-1----:R-:W-:-:S13]  /*2400*/  ISETP.GT.AND P3, PT, R9, R0, PT ;  /* 0x000000000900720c */ /* 0x002fda0003f64270 */
[----:B------:R1:W-:Y:S04]  /*2410*/  @P3 STS [R4+UR4], R0 ;  /* 0x0000000004003988 */ /* 0x0003e80008000804 */
[----:B------:R1:W-:Y:S02]  /*2420*/  @P3 STS [R8+UR4], R9 ;  /* 0x0000000908003988 */ /* 0x0003e40008000804 */
.L_x_103:
[----:B------:R-:W-:Y:S05]  /*2430*/  BSYNC.RECONVERGENT B0 ;  /* 0x0000000000007941 */ /* 0x000fea0003800200 */
.L_x_102:
[----:B------:R-:W-:Y:S06]  /*2440*/  BAR.SYNC.DEFER_BLOCKING 0x0 ;  /* 0x0000000000007b1d */ /* 0x000fec0000010000 */
[----:B------:R-:W-:Y:S04]  /*2450*/  BSSY.RECONVERGENT B0, `(.L_x_104) ;  /* 0x0000007000007945 */ /* 0x000fe80003800200 */
[----:B------:R-:W-:Y:S05]  /*2460*/  @!P2 BRA `(.L_x_105) ;  /* 0x000000000014a947 */ /* 0x000fea0003800000 */
[----:B-1----:R-:W-:Y:S04]  /*2470*/  LDS R0, [R4+UR4] ;  /* 0x0000000404007984 */ /* 0x002fe80008000800 */
[----:B----4-:R-:W1:Y:S02]  /*2480*/  LDS R9, [R7+UR4] ;  /* 0x0000000407097984 */ /* 0x010e640008000800 */
[----:B-1----:R-:W-:-:S13]  /*2490*/  ISETP.GT.AND P2, PT, R0, R9, PT ;  /* 0x000000090000720c */ /* 0x002fda0003f44270 */
[----:B------:R1:W-:Y:S04]  /*24a0*/  @P2 STS [R4+UR4], R9 ;  /* 0x0000000904002988 */ /* 0x0003e80008000804 */
[----:B------:R1:W-:Y:S02]  /*24b0*/  @P2 STS [R7+UR4], R0 ;  /* 0x0000000007002988 */ /* 0x0003e40008000804 */
.L_x_105:
[----:B------:R-:W-:Y:S05]  /*24c0*/  BSYNC.RECONVERGENT B0 ;  /* 0x0000000000007941 */ /* 0x000fea0003800200 */
.L_x_104:
[----:B------:R-:W-:Y:S06]  /*24d0*/  BAR.SYNC.DEFER_BLOCKING 0x0 ;  /* 0x0000000000007b1d */ /* 0x000fec0000010000 */
[----:B------:R-:W-:Y:S04]  /*24e0*/  BSSY.RECONVERGENT B0, `(.L_x_106) ;  /* 0x0000007000007945 */ /* 0x000fe80003800200 */
[----:B------:R-:W-:Y:S05]  /*24f0*/  @!P1 BRA `(.L_x_107) ;  /* 0x0000000000149947 */ /* 0x000fea0003800000 */
[----:B-1----:R-:W-:Y:S04]  /*2500*/  LDS R7, [R4+UR4] ;  /* 0x0000000404077984 */ /* 0x002fe80008000800 */
[----:B------:R-:W1:Y:S02]  /*2510*/  LDS R0, [R6+UR4] ;  /* 0x0000000406007984 */ /* 0x000e640008000800 */
[----:B-1----:R-:W-:-:S13]  /*2520*/  ISETP.GT.AND P1, PT, R7, R0, PT ;  /* 0x000000000700720c */ /* 0x002fda0003f24270 */
[----:B------:R1:W-:Y:S04]  /*2530*/  @P1 STS [R4+UR4], R0 ;  /* 0x0000000004001988 */ /* 0x0003e80008000804 */
[----:B------:R1:W-:Y:S02]  /*2540*/  @P1 STS [R6+UR4], R7 ;  /* 0x0000000706001988 */ /* 0x0003e40008000804 */
.L_x_107:
[----:B------:R-:W-:Y:S05]  /*2550*/  BSYNC.RECONVERGENT B0 ;  /* 0x0000000000007941 */ /* 0x000fea0003800200 */
.L_x_106:
        /* <DEDUP_REMOVED lines=8> */
.L_x_109:
[----:B------:R-:W-:Y:S05]  /*25e0*/  BSYNC.RECONVERGENT B0 ;  /* 0x0000000000007941 */ /* 0x000fea0003800200 */
.L_x_108:
[----:B------:R-:W-:Y:S01]  /*25f0*/  BAR.SYNC.DEFER_BLOCKING 0x0 ;  /* 0x0000000000007b1d */ /* 0x000fe20000010000 */
[----:B------:R-:W-:-:S13]  /*2600*/  ISETP.NE.AND P0, PT, R18, RZ, PT ;  /* 0x000000ff1200720c */ /* 0x000fda0003f05270 */
[----:B------:R-:W-:Y:S05]  /*2610*/  @P0 EXIT ;  /* 0x000000000000094d */ /* 0x000fea0003800000 */
[----:B-1----:R-:W1:Y:S04]  /*2620*/  LDS R5, [R4+UR4] ;  /* 0x0000000404057984 */ /* 0x002e680008000800 */
[----:B-1----:R-:W-:Y:S01]  /*2630*/  STG.E desc[UR6][R2.64], R5 ;  /* 0x0000000502007986 */ /* 0x002fe2000c101906 */
[----:B------:R-:W-:Y:S05]  /*2640*/  EXIT ;  /* 0x000000000000794d */ /* 0x000fea0003800000 */
.L_x_110:
[----:B------:R-:W-:-:S00]  /*2650*/  BRA `(.L_x_110) ;  /* 0xfffffffc00fc7947 */ /* 0x000fc0000383ffff */
[----:B------:R-:W-:-:S00]  /*2660*/  NOP ;  /* 0x0000000000007918 */ /* 0x000fc00000000000 */
        /* <DEDUP_REMOVED lines=9> */
.L_x_342:


//--------------------- .text._Z21bitonic_shared_kernelILi128EEvPii --------------------------
	.section	.text._Z21bitonic_shared_kernelILi128EEvPii,"ax",@progbits
	.align	128
        .global         _Z21bitonic_shared_kernelILi128EEvPii
        .type           _Z21bitonic_shared_kernelILi128EEvPii,@function
        .size           _Z21bitonic_shared_kernelILi128EEvPii,(.L_x_343 - _Z21bitonic_shared_kernelILi128EEvPii)
        .other          _Z21bitonic_shared_kernelILi128EEvPii,@"STO_CUDA_ENTRY STV_DEFAULT"
_Z21bitonic_shared_kernelILi128EEvPii:
.text._Z21bitonic_shared_kernelILi128EEvPii:
        /* <DEDUP_REMOVED lines=11> */
[----:B------:R-:W0:Y:S01]  /*00b0*/  S2UR UR5, SR_CgaCtaId ;  /* 0x00000000000579c3 */ /* 0x000e220000008800 */
[----:B------:R-:W-:Y:S01]  /*00c0*/  UMOV UR4, 0x400 ;  /* 0x0000040000047882 */ /* 0x000fe20000000000 */
[C---:B------:R-:W-:Y:S01]  /*00d0*/  LOP3.LUT R9, R0.reuse, 0x2, RZ, 0x3c, !PT ;  /* 0x0000000200097812 */ /* 0x040fe200078e3cff */
[C---:B------:R-:W-:Y:S01]  /*00e0*/  IMAD.SHL.U32 R4, R0.reuse, 0x4, RZ ;  /* 0x0000000400047824 */ /* 0x040fe200078e00ff */
[----:B------:R-:W-:Y:S01]  /*00f0*/  LOP3.LUT R13, R0, 0x10, RZ, 0x3c, !PT ;  /* 0x00000010000d7812 */ /* 0x000fe200078e3cff */
[----:B------:R-:W-:Y:S01]  /*0100*/  BSSY.RECONVERGENT B0, `(.L_x_111) ;  /* 0x000001a000007945 */ /* 0x000fe20003800200 */
[----:B------:R-:W-:-:S05]  /*0110*/  P2R R11, PR, RZ, 0x1 ;  /* 0x00000001ff0b7803 */ /* 0x000fca0000000000 */
[----:B--2---:R-:W2:Y:S01]  /*0120*/  @!P0 LDG.E R7, desc[UR6][R2.64] ;  /* 0x0000000602078981 */ /* 0x004ea2000c1e1900 */
[C---:B------:R-:W-:Y:S02]  /*0130*/  LOP3.LUT R5, R0.reuse, 0x1, RZ, 0x3c, !PT ;  /* 0x0000000100057812 */ /* 0x040fe400078e3cff */
[-C--:B------:R-:W-:Y:S02]  /*0140*/  ISETP.GT.U32.AND P2, PT, R9, R0.reuse, PT ;  /* 0x000000000900720c */ /* 0x080fe40003f44070 */
[-C--:B------:R-:W-:Y:S02]  /*0150*/  ISETP.GT.U32.AND P1, PT, R5, R0.reuse, PT ;  /* 0x000000000500720c */ /* 0x080fe40003f24070 */
[C---:B------:R-:W-:Y:S02]  /*0160*/  LOP3.LUT R5, R0.reuse, 0x4, RZ, 0x3c, !PT ;  /* 0x0000000400057812 */ /* 0x040fe400078e3cff */
[----:B------:R-:W-:Y:S02]  /*0170*/  LOP3.LUT R9, R0, 0x8, RZ, 0x3c, !PT ;  /* 0x0000000800097812 */ /* 0x000fe400078e3cff */
[----:B------:R-:W-:-:S02]  /*0180*/  ISETP.GT.U32.AND P3, PT, R5, R0, PT ;  /* 0x000000000500720c */ /* 0x000fc40003f64070 */
[-C--:B------:R-:W-:Y:S01]  /*0190*/  ISETP.GT.U32.AND P4, PT, R9, R0.reuse, PT ;  /* 0x000000000900720c */ /* 0x080fe20003f84070 */
[----:B0-----:R-:W-:Y:S01]  /*01a0*/  ULEA UR4, UR5, UR4, 0x18 ;  /* 0x0000000405047291 */ /* 0x001fe2000f8ec0ff */
[----:B------:R-:W-:Y:S02]  /*01b0*/  ISETP.GT.U32.AND P5, PT, R13, R0, PT ;  /* 0x000000000d00720c */ /* 0x000fe40003fa4070 */
[----:B------:R-:W-:Y:S02]  /*01c0*/  LOP3.LUT R10, R0, 0x4, RZ, 0xc0, !PT ;  /* 0x00000004000a7812 */ /* 0x000fe400078ec0ff */
[C---:B------:R-:W-:Y:S02]  /*01d0*/  LOP3.LUT R5, R4.reuse, 0x4, RZ, 0x3c, !PT ;  /* 0x0000000404057812 */ /* 0x040fe400078e3cff */
[----:B------:R-:W-:Y:S02]  /*01e0*/  LOP3.LUT R6, R4, 0x8, RZ, 0x3c, !PT ;  /* 0x0000000804067812 */ /* 0x000fe400078e3cff */
        /* <DEDUP_REMOVED lines=11> */
.L_x_112:
[----:B------:R-:W-:Y:S05]  /*02a0*/  BSYNC.RECONVERGENT B0 ;  /* 0x0000000000007941 */ /* 0x000fea0003800200 */
.L_x_111:
        /* <DEDUP_REMOVED lines=9> */
.L_x_114:
[----:B------:R-:W-:Y:S05]  /*0340*/  BSYNC.RECONVERGENT B0 ;  /* 0x0000000000007941 */ /* 0x000fea0003800200 */
.L_x_113:
        /* <DEDUP_REMOVED lines=9> */
.L_x_116:
[----:B------:R-:W-:Y:S05]  /*03e0*/  BSYNC.RECONVERGENT B0 ;  /* 0x0000000000007941 */ /* 0x000fea0003800200 */
.L_x_115:
        /* <DEDUP_REMOVED lines=11> */
.L_x_118:
[----:B------:R-:W-:Y:S05]  /*04a0*/  BSYNC.RECONVERGENT B0 ;  /* 0x0000000000007941 */ /* 0x000fea0003800200 */
.L_x_117:
        /* <DEDUP_REMOVED lines=9> */
.L_x_120:
[----:B------:R-:W-:Y:S05]  /*0540*/  BSYNC.RECONVERGENT B0 ;  /* 0x0000000000007941 */ /* 0x000fea0003800200 */
.L_x_119:
        /* <DEDUP_REMOVED lines=9> */
.L_x_122:
[----:B------:R-:W-:Y:S05]  /*05e0*/  BSYNC.RECONVERGENT B0 ;  /* 0x0000000000007941 */ /* 0x000fea0003800200 */
.L_x_121:
        /* <DEDUP_REMOVED lines=12> */
.L_x_124:
[----:B------:R-:W-:Y:S05]  /*06b0*/  BSYNC.RECONVERGENT B0 ;  /* 0x0000000000007941 */ /* 0x000fea0003800200 */
.L_x_123:
        /* <DEDUP_REMOVED lines=9> */
.L_x_126:
[----:B------:R-:W-:Y:S05]  /*0750*/  BSYNC.RECONVERGENT B0 ;  /* 0x0000000000007941 */ /* 0x000fea0003800200 */
.L_x_125:
        /* <DEDUP_REMOVED lines=9> */
.L_x_128:
[----:B------:R-:W-:Y:S05]  /*07f0*/  BSYNC.RECONVERGENT B0 ;  /* 0x0000000000007941 */ /* 0x000fea0003800200 */
.L_x_127:
        /* <DEDUP_REMOVED lines=9> */
.L_x_130:
[----:B------:R-:W-:Y:S05]  /*0890*/  BSYNC.RECONVERGENT B0 ;  /* 0x0000000000007941 */ /* 0x000fea0003800200 */
.L_x_129:
        /* <DEDUP_REMOVED lines=11> */
.L_x_132:
[----:B------:R-:W-:Y:S05]  /*0950*/  BSYNC.RECONVERGENT B0 ;  /* 0x0000000000007941 */ /* 0x000fea0003800200 */
.L_x_131:
        /* <DEDUP_REMOVED lines=9> */
.L_x_134:
[----:B------:R-:W-:Y:S05]  /*09f0*/  BSYNC.RECONVERGENT B0 ;  /* 0x0000000000007941 */ /* 0x000fea0003800200 */
.L_x_133:
        /* <DEDUP_REMOVED lines=9> */
.L_x_136:
[----:B------:R-:W-:Y:S05]  /*0a90*/  BSYNC.RECONVERGENT B0 ;  /* 0x0000000000007941 */ /* 0x000fea0003800200 */
.L_x_135:
        /* <DEDUP_REMOVED lines=9> */
.L_x_138:
[----:B------:R-:W-:Y:S05]  /*0b30*/  BSYNC.RECONVERGENT B0 ;  /* 0x0000000000007941 */ /* 0x000fea0003800200 */
.L_x_137:
        /* <DEDUP_REMOVED lines=9> */
.L_x_140:
[----:B------:R-:W-:Y:S05]  /*0bd0*/  BSYNC.RECONVERGENT B0 ;  /* 0x0000000000007941 */ /* 0x000fea0003800200 */
.L_x_139:
[----:B------:R-:W-:Y:S01]  /*0be0*/  BAR.SYNC.DEFER_BLOCKING 0x0 ;  /* 0x0000000000007b1d */ /* 0x000fe20000010000 */
[----:B------:R-:W-:Y:S02]  /*0bf0*/  ISETP.GT.U32.AND P6, PT, R15, R0, PT ;  /* 0x000000000f00720c */ /* 0x000fe40003fc4070 */
[C---:B------:R-:W-:Y:S02]  /*0c00*/  LOP3.LUT R16, R0.reuse, 0x40, RZ, 0xc0, !PT ;  /* 0x0000004000107812 */ /* 0x040fe400078ec0ff */
[C---:B------:R-:W-:Y:S01]  /*0c10*/  LOP3.LUT R14, R0.reuse, 0x80, RZ, 0xc0, !PT ;  /* 0x00000080000e7812 */ /* 0x040fe200078ec0ff */
[----:B------:R-:W-:Y:S01]  /*0c20*/  BSSY.RECONVERGENT B0, `(.L_x_141) ;  /* 0x000000a000007945 */ /* 0x000fe20003800200 */
[----:B------:R-:W-:Y:S02]  /*0c30*/  LOP3.LUT R15, R0, 0x40, RZ, 0x3c, !PT ;  /* 0x00000040000f7812 */ /* 0x000fe400078e3cff */
[----:B01234-:R-:W-:-:S05]  /*0c40*/  LOP3.LUT R10, R4, 0x80, RZ, 0x3c, !PT ;  /* 0x00000080040a7812 */ /* 0x01ffca00078e3cff */
[----:B------:R-:W-:Y:S05]  /*0c50*/  @!P6 BRA `(.L_x_142) ;  /* 0x000000000018e947 */ /* 0x000fea0003800000 */
[----:B------:R-:W-:Y:S04]  /*0c60*/  LDS R13, [R4+UR4] ;  /* 0x00000004040d7984 */ /* 0x000fe80008000800 */
[----:B------:R-:W0:Y:S02]  /*0c70*/  LDS R12, [R10+UR4] ;  /* 0x000000040a0c7984 */ /* 0x000e240008000800 */
[----:B0-----:R-:W-:-:S04]  /*0c80*/  ISETP.GT.AND P0, PT, R13, R12, PT ;  /* 0x0000000c0d00720c */ /* 0x001fc80003f04270 */
[----:B------:R-:W-:-:S13]  /*0c90*/  ISETP.NE.XOR P0, PT, R16, RZ, P0 ;  /* 0x000000ff1000720c */ /* 0x000fda0000705a70 */
[----:B------:R0:W-:Y:S04]  /*0ca0*/  @P0 STS [R4+UR4], R12 ;  /* 0x0000000c04000988 */ /* 0x0001e80008000804 */
[----:B------:R0:W-:Y:S02]  /*0cb0*/  @P0 STS [R10+UR4], R13 ;  /* 0x0000000d0a000988 */ /* 0x0001e40008000804 */
.L_x_142:
[----:B------:R-:W-:Y:S05]  /*0cc0*/  BSYNC.RECONVERGENT B0 ;  /* 0x0000000000007941 */ /* 0x000fea0003800200 */
.L_x_141:
        /* <DEDUP_REMOVED lines=9> */
.L_x_144:
[----:B------:R-:W-:Y:S05]  /*0d60*/  BSYNC.RECONVERGENT B0 ;  /* 0x0000000000007941 */ /* 0x000fea0003800200 */
.L_x_143:
        /* <DEDUP_REMOVED lines=9> */
.L_x_146:
[----:B------:R-:W-:Y:S05]  /*0e00*/  BSYNC.RECONVERGENT B0 ;  /* 0x0000000000007941 */ /* 0x000fea0003800200 */
.L_x_145:
        /* <DEDUP_REMOVED lines=9> */
.L_x_148:
[----:B------:R-:W-:Y:S05]  /*0ea0*/  BSYNC.RECONVERGENT B0 ;  /* 0x0000000000007941 */ /* 0x000fea0003800200 */
.L_x_147:
        /* <DEDUP_REMOVED lines=9> */
.L_x_150:
[----:B------:R-:W-:Y:S05]  /*0f40*/  BSYNC.RECONVERGENT B0 ;  /* 0x0000000000007941 */ /* 0x000fea0003800200 */
.L_x_149:
        /* <DEDUP_REMOVED lines=9> */
.L_x_152:
[----:B------:R-:W-:Y:S05]  /*0fe0*/  BSYNC.RECONVERGENT B0 ;  /* 0x0000000000007941 */ /* 0x000fea0003800200 */
.L_x_151:
[----:B------:R-:W-:Y:S01]  /*0ff0*/  BAR.SYNC.DEFER_BLOCKING 0x0 ;  /* 0x0000000000007b1d */ /* 0x000fe20000010000 */
[----:B------:R-:W-:-:S05]  /*1000*/  ISETP.GT.U32.AND P0, PT, R15, R0, PT ;  /* 0x000000000f00720c */ /* 0x000fca0003f04070 */
[----:B------:R-:W-:Y:S08]  /*1010*/  BSSY.RECONVERGENT B0, `(.L_x_153) ;  /* 0x0000009000007945 */ /* 0x000ff00003800200 */
[----:B------:R-:W-:Y:S05]  /*1020*/  @!P0 BRA `(.L_x_154) ;  /* 0x00000000001c8947 */ /* 0x000fea0003800000 */
[----:B------:R-:W-:Y:S01]  /*1030*/  LEA R15, R15, UR4, 0x2 ;  /* 0x000000040f0f7c11 */ /* 0x000fe2000f8e10ff */
[----:B------:R-:W-:Y:S04]  /*1040*/  LDS R0, [R4+UR4] ;  /* 0x0000000404007984 */ /* 0x000fe80008000800 */
[----:B01234-:R-:W0:Y:S02]  /*1050*/  LDS R13, [R15] ;  /* 0x000000000f0d7984 */ /* 0x01fe240000000800 */
[----:B0-----:R-:W-:-:S04]  /*1060*/  ISETP.GT.AND P0, PT, R0, R13, PT ;  /* 0x0000000d0000720c */ /* 0x001fc80003f04270 */
[----:B------:R-:W-:-:S13]  /*1070*/  ISETP.NE.XOR P0, PT, R14, RZ, P0 ;  /* 0x000000ff0e00720c */ /* 0x000fda0000705a70 */
[----:B------:R0:W-:Y:S04]  /*1080*/  @P0 STS [R4+UR4], R13 ;  /* 0x0000000d04000988 */ /* 0x0001e80008000804 */
[----:B------:R0:W-:Y:S02]  /*1090*/  @P0 STS [R15], R0 ;  /* 0x000000000f000388 */ /* 0x0001e40000000800 */
.L_x_154:
[----:B------:R-:W-:Y:S05]  /*10a0*/  BSYNC.RECONVERGENT B0 ;  /* 0x0000000000007941 */ /* 0x000fea0003800200 */
.L_x_153:
        /* <DEDUP_REMOVED lines=9> */
.L_x_156:
[----:B------:R-:W-:Y:S05]  /*1140*/  BSYNC.RECONVERGENT B0 ;  /* 0x0000000000007941 */ /* 0x000fea0003800200 */
.L_x_155:
[----:B------:R-:W-:Y:S06]  /*1150*/  BAR.SYNC.DEFER_BLOCKING 0x0 ;  /* 0x0000000000007b1d */ /* 0x000fec0000010000 */
[----:B------:R-:W-:Y:S04]  /*1160*/  BSSY.RECONVERGENT B0, `(.L_x_157) ;  /* 0x0000008000007945 */ /* 0x000fe80003800200 */
[----:B------:R-:W-:Y:S05]  /*1170*/  @!P5 BRA `(.L_x_158) ;  /* 0x000000000018d947 */ /* 0x000fea0003800000 */
[----:B0-----:R-:W-:Y:S04]  /*1180*/  LDS R0, [R4+UR4] ;  /* 0x0000000404007984 */ /* 0x001fe80008000800 */
[----:B-1234-:R-:W0:Y:S02]  /*1190*/  LDS R13, [R9+UR4] ;  /* 0x00000004090d7984 */ /* 0x01ee240008000800 */
[----:B0-----:R-:W-:-:S04]  /*11a0*/  ISETP.GT.AND P0, PT, R0, R13, PT ;  /* 0x0000000d0000720c */ /* 0x001fc80003f04270 */
[----:B------:R-:W-:-:S13]  /*11b0*/  ISETP.NE.XOR P0, PT, R14, RZ, P0 ;  /* 0x000000ff0e00720c */ /* 0x000fda0000705a70 */
[----:B------:R0:W-:Y:S04]  /*11c0*/  @P0 STS [R4+UR4], R13 ;  /* 0x0000000d04000988 */ /* 0x0001e80008000804 */
[----:B------:R0:W-:Y:S02]  /*11d0*/  @P0 STS [R9+UR4], R0 ;  /* 0x0000000009000988 */ /* 0x0001e40008000804 */
.L_x_158:
[----:B------:R-:W-:Y:S05]  /*11e0*/  BSYNC.RECONVERGENT B0 ;  /* 0x0000000000007941 */ /* 0x000fea0003800200 */
.L_x_157:
        /* <DEDUP_REMOVED lines=9> */
.L_x_160:
[----:B------:R-:W-:Y:S05]  /*1280*/  BSYNC.RECONVERGENT B0 ;  /* 0x0000000000007941 */ /* 0x000fea0003800200 */
.L_x_159:
        /* <DEDUP_REMOVED lines=9> */
.L_x_162:
[----:B------:R-:W-:Y:S05]  /*1320*/  BSYNC.RECONVERGENT B0 ;  /* 0x0000000000007941 */ /* 0x000fea0003800200 */
.L_x_161:
[----:B------:R-:W-:Y:S06]  /*1330*/  BAR.SYNC.DEFER_BLOCKING 0x0 ;  /* 0x0000000000007b1d */ /* 0x000fec0000010000 */
[----:B------:R-:W-:Y:S04]  /*1340*/  BSSY.RECONVERGENT B0, `(.L_x_163) ;  /* 0x0000008000007945 */ /* 0x000fe80003800200 */
[----:B------:R-:W-:Y:S05]  /*1350*/  @!P2 BRA `(.L_x_164) ;  /* 0x000000000018a947 */ /* 0x000fea0003800000 */
[----:B0--3--:R-:W-:Y:S04]  /*1360*/  LDS R7, [R4+UR4] ;  /* 0x0000000404077984 */ /* 0x009fe80008000800 */
[----:B------:R-:W0:Y:S02]  /*1370*/  LDS R0, [R6+UR4] ;  /* 0x0000000406007984 */ /* 0x000e240008000800 */
[----:B0-----:R-:W-:-:S04]  /*1380*/  ISETP.GT.AND P0, PT, R7, R0, PT ;  /* 0x000000000700720c */ /* 0x001fc80003f04270 */
[----:B------:R-:W-:-:S13]  /*1390*/  ISETP.NE.XOR P0, PT, R14, RZ, P0 ;  /* 0x000000ff0e00720c */ /* 0x000fda0000705a70 */
[----:B------:R0:W-:Y:S04]  /*13a0*/  @P0 STS [R4+UR4], R0 ;  /* 0x0000000004000988 */ /* 0x0001e80008000804 */
[----:B------:R0:W-:Y:S02]  /*13b0*/  @P0 STS [R6+UR4], R7 ;  /* 0x0000000706000988 */ /* 0x0001e40008000804 */
.L_x_164:
[----:B------:R-:W-:Y:S05]  /*13c0*/  BSYNC.RECONVERGENT B0 ;  /* 0x0000000000007941 */ /* 0x000fea0003800200 */
.L_x_163:
[----:B------:R-:W-:Y:S06]  /*13d0*/  BAR.SYNC.DEFER_BLOCKING 0x0 ;  /* 0x0000000000007b1d */ /* 0x000fec0000010000 */
[----:B------:R-:W-:Y:S04]  /*13e0*/  BSSY.RECONVERGENT B0, `(.L_x_165) ;  /* 0x0000008000007945 */ /* 0x000fe80003800200 */
[----:B------:R-:W-:Y:S05]  /*13f0*/  @!P1 BRA `(.L_x_166) ;  /* 0x0000000000189947 */ /* 0x000fea0003800000 */
[----:B0-----:R-:W-:Y:S04]  /*1400*/  LDS R0, [R4+UR4] ;  /* 0x0000000404007984 */ /* 0x001fe80008000800 */
[----:B---3--:R-:W0:Y:S02]  /*1410*/  LDS R7, [R5+UR4] ;  /* 0x0000000405077984 */ /* 0x008e240008000800 */
[----:B0-----:R-:W-:-:S04]  /*1420*/  ISETP.GT.AND P0, PT, R0, R7, PT ;  /* 0x000000070000720c */ /* 0x001fc80003f04270 */
[----:B------:R-:W-:-:S13]  /*1430*/  ISETP.NE.XOR P0, PT, R14, RZ, P0 ;  /* 0x000000ff0e00720c */ /* 0x000fda0000705a70 */
[----:B------:R0:W-:Y:S04]  /*1440*/  @P0 STS [R4+UR4], R7 ;  /* 0x0000000704000988 */ /* 0x0001e80008000804 */
[----:B------:R0:W-:Y:S02]  /*1450*/  @P0 STS [R5+UR4], R0 ;  /* 0x0000000005000988 */ /* 0x0001e40008000804 */
.L_x_166:
[----:B------:R-:W-:Y:S05]  /*1460*/  BSYNC.RECONVERGENT B0 ;  /* 0x0000000000007941 */ /* 0x000fea0003800200 */
.L_x_165:
[----:B------:R-:W-:Y:S01]  /*1470*/  BAR.SYNC.DEFER_BLOCKING 0x0 ;  /* 0x0000000000007b1d */ /* 0x000fe20000010000 */
[----:B------:R-:W-:-:S13]  /*1480*/  ISETP.NE.AND P0, PT, R11, RZ, PT ;  /* 0x000000ff0b00720c */ /* 0x000fda0003f05270 */
[----:B------:R-:W-:Y:S05]  /*1490*/  @P0 EXIT ;  /* 0x000000000000094d */ /* 0x000fea0003800000 */
[----:B0-----:R-:W0:Y:S04]  /*14a0*/  LDS R5, [R4+UR4] ;  /* 0x0000000404057984 */ /* 0x001e280008000800 */
[----:B0-----:R-:W-:Y:S01]  /*14b0*/  STG.E desc[UR6][R2.64], R5 ;  /* 0x0000000502007986 */ /* 0x001fe2000c101906 */
[----:B------:R-:W-:Y:S05]  /*14c0*/  EXIT ;  /* 0x000000000000794d */ /* 0x000fea0003800000 */
.L_x_167:
        /* <DEDUP_REMOVED lines=11> */
.L_x_343:


//--------------------- .text._Z21bitonic_shared_kernelILi256EEvPii --------------------------
	.section	.text._Z21bitonic_shared_kernelILi256EEvPii,"ax",@progbits
	.align	128
        .global         _Z21bitonic_shared_kernelILi256EEvPii
        .type           _Z21bitonic_shared_kernelILi256EEvPii,@function
        .size           _Z21bitonic_shared_kernelILi256EEvPii,(.L_x_344 - _Z21bitonic_shared_kernelILi256EEvPii)
        .other          _Z21bitonic_shared_kernelILi256EEvPii,@"STO_CUDA_ENTRY STV_DEFAULT"
_Z21bitonic_shared_kernelILi256EEvPii:
.text._Z21bitonic_shared_kernelILi256EEvPii:
        /* <DEDUP_REMOVED lines=42> */
.L_x_169:
[----:B------:R-:W-:Y:S05]  /*02a0*/  BSYNC.RECONVERGENT B0 ;  /* 0x0000000000007941 */ /* 0x000fea0003800200 */
.L_x_168:
        /* <DEDUP_REMOVED lines=9> */
.L_x_171:
[----:B------:R-:W-:Y:S05]  /*0340*/  BSYNC.RECONVERGENT B0 ;  /* 0x0000000000007941 */ /* 0x000fea0003800200 */
.L_x_170:
        /* <DEDUP_REMOVED lines=9> */
.L_x_173:
[----:B------:R-:W-:Y:S05]  /*03e0*/  BSYNC.RECONVERGENT B0 ;  /* 0x0000000000007941 */ /* 0x000fea0003800200 */
.L_x_172:
        /* <DEDUP_REMOVED lines=11> */
.L_x_175:
[----:B------:R-:W-:Y:S05]  /*04a0*/  BSYNC.RECONVERGENT B0 ;  /* 0x0000000000007941 */ /* 0x000fea0003800200 */
.L_x_174:
        /* <DEDUP_REMOVED lines=9> */
.L_x_177:
[----:B------:R-:W-:Y:S05]  /*0540*/  BSYNC.RECONVERGENT B0 ;  /* 0x0000000000007941 */ /* 0x000fea0003800200 */
.L_x_176:
        /* <DEDUP_REMOVED lines=9> */
.L_x_179:
[----:B------:R-:W-:Y:S05]  /*05e0*/  BSYNC.RECONVERGENT B0 ;  /* 0x0000000000007941 */ /* 0x000fea0003800200 */
.L_x_178:
        /* <DEDUP_REMOVED lines=12> */
.L_x_181:
[----:B------:R-:W-:Y:S05]  /*06b0*/  BSYNC.RECONVERGENT B0 ;  /* 0x0000000000007941 */ /* 0x000fea0003800200 */
.L_x_180:
        /* <DEDUP_REMOVED lines=9> */
.L_x_183:
[----:B------:R-:W-:Y:S05]  /*0750*/  BSYNC.RECONVERGENT B0 ;  /* 0x0000000000007941 */ /* 0x000fea0003800200 */
.L_x_182:
        /* <DEDUP_REMOVED lines=9> */
.L_x_185:
[----:B------:R-:W-:Y:S05]  /*07f0*/  BSYNC.RECONVERGENT B0 ;  /* 0x0000000000007941 */ /* 0x000fea0003800200 */
.L_x_184:
        /* <DEDUP_REMOVED lines=9> */
.L_x_187:
[----:B------:R-:W-:Y:S05]  /*0890*/  BSYNC.RECONVERGENT B0 ;  /* 0x0000000000007941 */ /* 0x000fea0003800200 */
.L_x_186:
        /* <DEDUP_REMOVED lines=11> */
.L_x_189:
[----:B------:R-:W-:Y:S05]  /*0950*/  BSYNC.RECONVERGENT B0 ;  /* 0x0000000000007941 */ /* 0x000fea0003800200 */
.L_x_188:
        /* <DEDUP_REMOVED lines=9> */
.L_x_191:
[----:B------:R-:W-:Y:S05]  /*09f0*/  BSYNC.RECONVERGENT B0 ;  /* 0x0000000000007941 */ /* 0x000fea0003800200 */
.L_x_190:
        /* <DEDUP_REMOVED lines=9> */
.L_x_193:
[----:B------:R-:W-:Y:S05]  /*0a90*/  BSYNC.RECONVERGENT B0 ;  /* 0x0000000000007941 */ /* 0x000fea0003800200 */
.L_x_192:
        /* <DEDUP_REMOVED lines=9> */
.L_x_195:
[----:B------:R-:W-:Y:S05]  /*0b30*/  BSYNC.RECONVERGENT B0 ;  /* 0x0000000000007941 */ /* 0x000fea0003800200 */
.L_x_194:
        /* <DEDUP_REMOVED lines=9> */
.L_x_197:
[----:B------:R-:W-:Y:S05]  /*0bd0*/  BSYNC.RECONVERGENT B0 ;  /* 0x0000000000007941 */ /* 0x000fea0003800200 */
.L_x_196:
        /* <DEDUP_REMOVED lines=14> */
.L_x_199:
[----:B------:R-:W-:Y:S05]  /*0cc0*/  BSYNC.RECONVERGENT B0 ;  /* 0x0000000000007941 */ /* 0x000fea0003800200 */
.L_x_198:
[----:B------:R-:W-:Y:S06]  /*0cd0*/  BAR.SYNC.DEFER_BLOCKING 0x0 ;  /* 0x0000000000007b1d */ /* 0x000fec0000010000 */
[----:B------:R-:W-:Y:S04]  /*0ce0*/  BSSY.RECONVERGENT B0, `(.L_x_200) ;  /* 0x0000008000007945 */ /* 0x000fe80003800200 */
[----:B------:R-:W-:Y:S05]  /*0cf0*/  @!P4 BRA `(.L_x_201) ;  /* 0x000000000018c947 */ /* 0x000fea0003800000 */
[----:B------:R-:W-:Y:S04]  /*0d00*/  LDS R14, [R4+UR4] ;  /* 0x00000004040e7984 */ /* 0x000fe80008000800 */
[----:B0-----:R-:W0:Y:S02]  /*0d10*/  LDS R11, [R9+UR4] ;  /* 0x00000004090b7984 */ /* 0x001e240008000800 */
[----:B0-----:R-:W-:-:S04]  /*0d20*/  ISETP.GT.AND P6, PT, R14, R11, PT ;  /* 0x0000000b0e00720c */ /* 0x001fc80003fc4270 */
[----:B------:R-:W-:-:S13]  /*0d30*/  ISETP.NE.XOR P6, PT, R17, RZ, P6 ;  /* 0x000000ff1100720c */ /* 0x000fda00037c5a70 */
[----:B------:R1:W-:Y:S04]  /*0d40*/  @P6 STS [R4+UR4], R11 ;  /* 0x0000000b04006988 */ /* 0x0003e80008000804 */
[----:B------:R1:W-:Y:S02]  /*0d50*/  @P6 STS [R9+UR4], R14 ;  /* 0x0000000e09006988 */ /* 0x0003e40008000804 */
.L_x_201:
[----:B------:R-:W-:Y:S05]  /*0d60*/  BSYNC.RECONVERGENT B0 ;  /* 0x0000000000007941 */ /* 0x000fea0003800200 */
.L_x_200:
        /* <DEDUP_REMOVED lines=9> */
.L_x_203:
[----:B------:R-:W-:Y:S05]  /*0e00*/  BSYNC.RECONVERGENT B0 ;  /* 0x0000000000007941 */ /* 0x000fea0003800200 */
.L_x_202:
[----:B------:R-:W-:Y:S06]  /*0e10*/  BAR.SYNC.DEFER_BLOCKING 0x0 ;  /* 0x0000000000007b1d */ /* 0x000fec0000010000 */
[----:B------:R-:W-:Y:S04]  /*0e20*/  BSSY.RECONVERGENT B0, `(.L_x_204) ;  /* 0x0000008000007945 */ /* 0x000fe80003800200 */
[----:B------:R-:W-:Y:S05]  /*0e30*/  @!P2 BRA `(.L_x_205) ;  /* 0x000000000018a947 */ /* 0x000fea0003800000 */
[----:B-1----:R-:W-:Y:S04]  /*0e40*/  LDS R14, [R4+UR4] ;  /* 0x00000004040e7984 */ /* 0x002fe80008000800 */
[----:B0-2---:R-:W0:Y:S02]  /*0e50*/  LDS R11, [R7+UR4] ;  /* 0x00000004070b7984 */ /* 0x005e240008000800 */
[----:B0-----:R-:W-:-:S04]  /*0e60*/  ISETP.GT.AND P6, PT, R14, R11, PT ;  /* 0x0000000b0e00720c */ /* 0x001fc80003fc4270 */
[----:B------:R-:W-:-:S13]  /*0e70*/  ISETP.NE.XOR P6, PT, R17, RZ, P6 ;  /* 0x000000ff1100720c */ /* 0x000fda00037c5a70 */
[----:B------:R3:W-:Y:S04]  /*0e80*/  @P6 STS [R4+UR4], R11 ;  /* 0x0000000b04006988 */ /* 0x0007e80008000804 */
[----:B------:R3:W-:Y:S02]  /*0e90*/  @P6 STS [R7+UR4], R14 ;  /* 0x0000000e07006988 */ /* 0x0007e40008000804 */
.L_x_205:
[----:B------:R-:W-:Y:S05]  /*0ea0*/  BSYNC.RECONVERGENT B0 ;  /* 0x0000000000007941 */ /* 0x000fea0003800200 */
.L_x_204:
        /* <DEDUP_REMOVED lines=9> */
.L_x_207:
[----:B------:R-:W-:Y:S05]  /*0f40*/  BSYNC.RECONVERGENT B0 ;  /* 0x0000000000007941 */ /* 0x000fea0003800200 */
.L_x_206:
[----:B------:R-:W-:Y:S06]  /*0f50*/  BAR.SYNC.DEFER_BLOCKING 0x0 ;  /* 0x0000000000007b1d */ /* 0x000fec0000010000 */
[----:B------:R-:W-:Y:S04]  /*0f60*/  BSSY.RECONVERGENT B0, `(.L_x_208) ;  /* 0x0000008000007945 */ /* 0x000fe80003800200 */
[----:B------:R-:W-:Y:S05]  /*0f70*/  @!P0 BRA `(.L_x_209) ;  /* 0x0000000000188947 */ /* 0x000fea0003800000 */
[----:B-1-3--:R-:W-:Y:S04]  /*0f80*/  LDS R14, [R4+UR4] ;  /* 0x00000004040e7984 */ /* 0x00afe80008000800 */
[----:B0-2-4-:R-:W0:Y:S02]  /*0f90*/  LDS R11, [R5+UR4] ;  /* 0x00000004050b7984 */ /* 0x015e240008000800 */
[----:B0-----:R-:W-:-:S04]  /*0fa0*/  ISETP.GT.AND P6, PT, R14, R11, PT ;  /* 0x0000000b0e00720c */ /* 0x001fc80003fc4270 */
[----:B------:R-:W-:-:S13]  /*0fb0*/  ISETP.NE.XOR P6, PT, R17, RZ, P6 ;  /* 0x000000ff1100720c */ /* 0x000fda00037c5a70 */
[----:B------:R0:W-:Y:S04]  /*0fc0*/  @P6 STS [R4+UR4], R11 ;  /* 0x0000000b04006988 */ /* 0x0001e80008000804 */
[----:B------:R0:W-:Y:S02]  /*0fd0*/  @P6 STS [R5+UR4], R14 ;  /* 0x0000000e05006988 */ /* 0x0001e40008000804 */
.L_x_209:
[----:B------:R-:W-:Y:S05]  /*0fe0*/  BSYNC.RECONVERGENT B0 ;  /* 0x0000000000007941 */ /* 0x000fea0003800200 */
.L_x_208:
[----:B------:R-:W-:Y:S01]  /*0ff0*/  BAR.SYNC.DEFER_BLOCKING 0x0 ;  /* 0x0000000000007b1d */ /* 0x000fe20000010000 */
[----:B------:R-:W-:Y:S02]  /*1000*/  ISETP.GT.U32.AND P6, PT, R15, R0, PT ;  /* 0x000000000f00720c */ /* 0x000fe40003fc4070 */
[C---:B------:R-:W-:Y:S02]  /*1010*/  LOP3.LUT R17, R0.reuse, 0x100, RZ, 0xc0, !PT ;  /* 0x0000010000117812 */ /* 0x040fe400078ec0ff */
[----:B0-2-4-:R-:W-:Y:S01]  /*1020*/  LOP3.LUT R13, R0, 0x80, RZ, 0x3c, !PT ;  /* 0x00000080000d7812 */ /* 0x015fe200078e3cff */
[----:B------:R-:W-:Y:S01]  /*1030*/  BSSY.RECONVERGENT B0, `(.L_x_210) ;  /* 0x000000a000007945 */ /* 0x000fe20003800200 */
[----:B-1-3--:R-:W-:Y:S02]  /*1040*/  LOP3.LUT R11, R4, 0x100, RZ, 0x3c, !PT ;  /* 0x00000100040b7812 */ /* 0x00afe400078e3cff */
        /* <DEDUP_REMOVED lines=8> */
.L_x_211:
[----:B------:R-:W-:Y:S05]  /*10d0*/  BSYNC.RECONVERGENT B0 ;  /* 0x0000000000007941 */ /* 0x000fea0003800200 */
.L_x_210:
        /* <DEDUP_REMOVED lines=9> */
.L_x_213:
[----:B------:R-:W-:Y:S05]  /*1170*/  BSYNC.RECONVERGENT B0 ;  /* 0x0000000000007941 */ /* 0x000fea0003800200 */
.L_x_212:
        /* <DEDUP_REMOVED lines=9> */
.L_x_215:
[----:B------:R-:W-:Y:S05]  /*1210*/  BSYNC.RECONVERGENT B0 ;  /* 0x0000000000007941 */ /* 0x000fea0003800200 */
.L_x_214:
        /* <DEDUP_REMOVED lines=9> */
.L_x_217:
[----:B------:R-:W-:Y:S05]  /*12b0*/  BSYNC.RECONVERGENT B0 ;  /* 0x0000000000007941 */ /* 0x000fea0003800200 */
.L_x_216:
        /* <DEDUP_REMOVED lines=9> */
.L_x_219:
[----:B------:R-:W-:Y:S05]  /*1350*/  BSYNC.RECONVERGENT B0 ;  /* 0x0000000000007941 */ /* 0x000fea0003800200 */
.L_x_218:
        /* <DEDUP_REMOVED lines=9> */
.L_x_221:
[----:B------:R-:W-:Y:S05]  /*13f0*/  BSYNC.RECONVERGENT B0 ;  /* 0x0000000000007941 */ /* 0x000fea0003800200 */
.L_x_220:
        /* <DEDUP_REMOVED lines=9> */
.L_x_223:
[----:B------:R-:W-:Y:S05]  /*1490*/  BSYNC.RECONVERGENT B0 ;  /* 0x0000000000007941 */ /* 0x000fea0003800200 */
.L_x_222:
        /* <DEDUP_REMOVED lines=11> */
.L_x_225:
[----:B------:R-:W-:Y:S05]  /*1550*/  BSYNC.RECONVERGENT B0 ;  /* 0x0000000000007941 */ /* 0x000fea0003800200 */
.L_x_224:
[----:B------:R-:W-:Y:S01]  /*1560*/  BAR.SYNC.DEFER_BLOCKING 0x0 ;  /* 0x0000000000007b1d */ /* 0x000fe20000010000 */
[----:B------:R-:W-:-:S05]  /*1570*/  ISETP.NE.AND P6, PT, R18, RZ, PT ;  /* 0x000000ff1200720c */ /* 0x000fca0003fc5270 */
        /* <DEDUP_REMOVED lines=8> */
.L_x_227:
[----:B------:R-:W-:Y:S05]  /*1600*/  BSYNC.RECONVERGENT B0 ;  /* 0x0000000000007941 */ /* 0x000fea0003800200 */
.L_x_226:
        /* <DEDUP_REMOVED lines=9> */
.L_x_229:
[----:B------:R-:W-:Y:S05]  /*16a0*/  BSYNC.RECONVERGENT B0 ;  /* 0x0000000000007941 */ /* 0x000fea0003800200 */
.L_x_228:
        /* <DEDUP_REMOVED lines=9> */
.L_x_231:
[----:B------:R-:W-:Y:S05]  /*1740*/  BSYNC.RECONVERGENT B0 ;  /* 0x0000000000007941 */ /* 0x000fea0003800200 */
.L_x_230:
[----:B------:R-:W-:Y:S06]  /*1750*/  BAR.SYNC.DEFER_BLOCKING 0x0 ;  /* 0x0000000000007b1d */ /* 0x000fec0000010000 */
[----:B------:R-:W-:Y:S04]  /*1760*/  BSSY.RECONVERGENT B0, `(.L_x_232) ;  /* 0x0000008000007945 */ /* 0x000fe80003800200 */
[----:B------:R-:W-:Y:S05]  /*1770*/  @!P3 BRA `(.L_x_233) ;  /* 0x000000000018b947 */ /* 0x000fea0003800000 */
[----:B0-2---:R-:W-:Y:S04]  /*1780*/  LDS R9, [R4+UR4] ;  /* 0x0000000404097984 */ /* 0x005fe80008000800 */
[----:B------:R-:W0:Y:S02]  /*1790*/  LDS R0, [R8+UR4] ;  /* 0x0000000408007984 */ /* 0x000e240008000800 */
[----:B0-----:R-:W-:-:S04]  /*17a0*/  ISETP.GT.AND P3, PT, R9, R0, PT ;  /* 0x000000000900720c */ /* 0x001fc80003f64270 */
[----:B------:R-:W-:-:S13]  /*17b0*/  ISETP.NE.XOR P3, PT, R17, RZ, P3 ;  /* 0x000000ff1100720c */ /* 0x000fda0001f65a70 */
[----:B------:R0:W-:Y:S04]  /*17c0*/  @P3 STS [R4+UR4], R0 ;  /* 0x0000000004003988 */ /* 0x0001e80008000804 */
[----:B------:R0:W-:Y:S02]  /*17d0*/  @P3 STS [R8+UR4], R9 ;  /* 0x0000000908003988 */ /* 0x0001e40008000804 */
.L_x_233:
[----:B------:R-:W-:Y:S05]  /*17e0*/  BSYNC.RECONVERGENT B0 ;  /* 0x0000000000007941 */ /* 0x000fea0003800200 */
.L_x_232:
[----:B------:R-:W-:Y:S06]  /*17f0*/  BAR.SYNC.DEFER_BLOCKING 0x0 ;  /* 0x0000000000007b1d */ /* 0x000fec0000010000 */
[----:B------:R-:W-:Y:S04]  /*1800*/  BSSY.RECONVERGENT B0, `(.L_x_234) ;  /* 0x0000008000007945 */ /* 0x000fe80003800200 */
[----:B------:R-:W-:Y:S05]  /*1810*/  @!P2 BRA `(.L_x_235) ;  /* 0x000000000018a947 */ /* 0x000fea0003800000 */
[----:B0-----:R-:W-:Y:S04]  /*1820*/  LDS R0, [R4+UR4] ;  /* 0x0000000404007984 */ /* 0x001fe80008000800 */
[----:B--2---:R-:W0:Y:S02]  /*1830*/  LDS R9, [R7+UR4] ;  /* 0x0000000407097984 */ /* 0x004e240008000800 */
[----:B0-----:R-:W-:-:S04]  /*1840*/  ISETP.GT.AND P2, PT, R0, R9, PT ;  /* 0x000000090000720c */ /* 0x001fc80003f44270 */
[----:B------:R-:W-:-:S13]  /*1850*/  ISETP.NE.XOR P2, PT, R17, RZ, P2 ;  /* 0x000000ff1100720c */ /* 0x000fda0001745a70 */
[----:B------:R0:W-:Y:S04]  /*1860*/  @P2 STS [R4+UR4], R9 ;  /* 0x0000000904002988 */ /* 0x0001e80008000804 */
[----:B------:R0:W-:Y:S02]  /*1870*/  @P2 STS [R7+UR4], R0 ;  /* 0x0000000007002988 */ /* 0x0001e40008000804 */
.L_x_235:
[----:B------:R-:W-:Y:S05]  /*1880*/  BSYNC.RECONVERGENT B0 ;  /* 0x0000000000007941 */ /* 0x000fea0003800200 */
.L_x_234:
[----:B------:R-:W-:Y:S06]  /*1890*/  BAR.SYNC.DEFER_BLOCKING 0x0 ;  /* 0x0000000000007b1d */ /* 0x000fec0000010000 */
[----:B------:R-:W-:Y:S04]  /*18a0*/  BSSY.RECONVERGENT B0, `(.L_x_236) ;  /* 0x0000008000007945 */ /* 0x000fe80003800200 */
[----:B------:R-:W-:Y:S05]  /*18b0*/  @!P1 BRA `(.L_x_237) ;  /* 0x0000000000189947 */ /* 0x000fea0003800000 */
[----:B0---4-:R-:W-:Y:S04]  /*18c0*/  LDS R7, [R4+UR4] ;  /* 0x0000000404077984 */ /* 0x011fe80008000800 */
[----:B------:R-:W0:Y:S02]  /*18d0*/  LDS R0, [R6+UR4] ;  /* 0x0000000406007984 */ /* 0x000e240008000800 */
[----:B0-----:R-:W-:-:S04]  /*18e0*/  ISETP.GT.AND P1, PT, R7, R0, PT ;  /* 0x000000000700720c */ /* 0x001fc80003f24270 */
[----:B------:R-:W-:-:S13]  /*18f0*/  ISETP.NE.XOR P1, PT, R17, RZ, P1 ;  /* 0x000000ff1100720c */ /* 0x000fda0000f25a70 */
[----:B------:R0:W-:Y:S04]  /*1900*/  @P1 STS [R4+UR4], R0 ;  /* 0x0000000004001988 */ /* 0x0001e80008000804 */
[----:B------:R0:W-:Y:S02]  /*1910*/  @P1 STS [R6+UR4], R7 ;  /* 0x0000000706001988 */ /* 0x0001e40008000804 */
.L_x_237:
[----:B------:R-:W-:Y:S05]  /*1920*/  BSYNC.RECONVERGENT B0 ;  /* 0x0000000000007941 */ /* 0x000fea0003800200 */
.L_x_236:
[----:B------:R-:W-:Y:S06]  /*1930*/  BAR.SYNC.DEFER_BLOCKING 0x0 ;  /* 0x0000000000007b1d */ /* 0x000fec0000010000 */
[----:B------:R-:W-:Y:S04]  /*1940*/  BSSY.RECONVERGENT B0, `(.L_x_238) ;  /* 0x0000008000007945 */ /* 0x000fe80003800200 */
[----:B------:R-:W-:Y:S05]  /*1950*/  @!P0 BRA `(.L_x_239) ;  /* 0x0000000000188947 */ /* 0x000fea0003800000 */
[----:B0-----:R-:W-:Y:S04]  /*1960*/  LDS R0, [R4+UR4] ;  /* 0x0000000404007984 */ /* 0x001fe80008000800 */
[----:B----4-:R-:W0:Y:S02]  /*1970*/  LDS R7, [R5+UR4] ;  /* 0x0000000405077984 */ /* 0x010e240008000800 */
[----:B0-----:R-:W-:-:S04]  /*1980*/  ISETP.GT.AND P0, PT, R0, R7, PT ;  /* 0x000000070000720c */ /* 0x001fc80003f04270 */
[----:B------:R-:W-:-:S13]  /*1990*/  ISETP.NE.XOR P0, PT, R17, RZ, P0 ;  /* 0x000000ff1100720c */ /* 0x000fda0000705a70 */
[----:B------:R0:W-:Y:S04]  /*19a0*/  @P0 STS [R4+UR4], R7 ;  /* 0x0000000704000988 */ /* 0x0001e80008000804 */
[----:B------:R0:W-:Y:S02]  /*19b0*/  @P0 STS [R5+UR4], R0 ;  /* 0x0000000005000988 */ /* 0x0001e40008000804 */
.L_x_239:
[----:B------:R-:W-:Y:S05]  /*19c0*/  BSYNC.RECONVERGENT B0 ;  /* 0x0000000000007941 */ /* 0x000fea0003800200 */
.L_x_238:
[----:B------:R-:W-:Y:S01]  /*19d0*/  BAR.SYNC.DEFER_BLOCKING 0x0 ;  /* 0x0000000000007b1d */ /* 0x000fe20000010000 */
[----:B------:R-:W-:-:S13]  /*19e0*/  ISETP.NE.AND P0, PT, R12, RZ, PT ;  /* 0x000000ff0c00720c */ /* 0x000fda0003f05270 */
[----:B------:R-:W-:Y:S05]  /*19f0*/  @P0 EXIT ;  /* 0x000000000000094d */ /* 0x000fea0003800000 */
[----:B0-----:R-:W0:Y:S04]  /*1a00*/  LDS R5, [R4+UR4] ;  /* 0x0000000404057984 */ /* 0x001e280008000800 */
[----:B0-----:R-:W-:Y:S01]  /*1a10*/  STG.E desc[UR6][R2.64], R5 ;  /* 0x0000000502007986 */ /* 0x001fe2000c101906 */
[----:B------:R-:W-:Y:S05]  /*1a20*/  EXIT ;  /* 0x000000000000794d */ /* 0x000fea0003800000 */
.L_x_240:
        /* <DEDUP_REMOVED lines=13> */
.L_x_344:


//--------------------- .text._Z21bitonic_shared_kernelILi512EEvPii --------------------------
	.section	.text._Z21bitonic_shared_kernelILi512EEvPii,"ax",@progbits
	.align	128
        .global         _Z21bitonic_shared_kernelILi512EEvPii
        .type           _Z21bitonic_shared_kernelILi512EEvPii,@function
        .size           _Z21bitonic_shared_kernelILi512EEvPii,(.L_x_345 - _Z21bitonic_shared_kernelILi512EEvPii)
        .other          _Z21bitonic_shared_kernelILi512EEvPii,@"STO_CUDA_ENTRY STV_DEFAULT"
_Z21bitonic_shared_kernelILi512EEvPii:
.text._Z21bitonic_shared_kernelILi512EEvPii:
        /* <DEDUP_REMOVED lines=42> */
.L_x_242:
[----:B------:R-:W-:Y:S05]  /*02a0*/  BSYNC.RECONVERGENT B0 ;  /* 0x0000000000007941 */ /* 0x000fea0003800200 */
.L_x_241:
        /* <DEDUP_REMOVED lines=9> */
.L_x_244:
[----:B------:R-:W-:Y:S05]  /*0340*/  BSYNC.RECONVERGENT B0 ;  /* 0x0000000000007941 */ /* 0x000fea0003800200 */
.L_x_243:
        /* <DEDUP_REMOVED lines=9> */
.L_x_246:
[----:B------:R-:W-:Y:S05]  /*03e0*/  BSYNC.RECONVERGENT B0 ;  /* 0x0000000000007941 */ /* 0x000fea0003800200 */
.L_x_245:
        /* <DEDUP_REMOVED lines=11> */
.L_x_248:
[----:B------:R-:W-:Y:S05]  /*04a0*/  BSYNC.RECONVERGENT B0 ;  /* 0x0000000000007941 */ /* 0x000fea0003800200 */
.L_x_247:
        /* <DEDUP_REMOVED lines=9> */
.L_x_250:
[----:B------:R-:W-:Y:S05]  /*0540*/  BSYNC.RECONVERGENT B0 ;  /* 0x0000000000007941 */ /* 0x000fea0003800200 */
.L_x_249:
        /* <DEDUP_REMOVED lines=9> */
.L_x_252:
[----:B------:R-:W-:Y:S05]  /*05e0*/  BSYNC.RECONVERGENT B0 ;  /* 0x0000000000007941 */ /* 0x000fea0003800200 */
.L_x_251:
        /* <DEDUP_REMOVED lines=12> */
.L_x_254:
[----:B------:R-:W-:Y:S05]  /*06b0*/  BSYNC.RECONVERGENT B0 ;  /* 0x0000000000007941 */ /* 0x000fea0003800200 */
.L_x_253:
        /* <DEDUP_REMOVED lines=9> */
.L_x_256:
[----:B------:R-:W-:Y:S05]  /*0750*/  BSYNC.RECONVERGENT B0 ;  /* 0x0000000000007941 */ /* 0x000fea0003800200 */
.L_x_255:
        /* <DEDUP_REMOVED lines=9> */
.L_x_258:
[----:B------:R-:W-:Y:S05]  /*07f0*/  BSYNC.RECONVERGENT B0 ;  /* 0x0000000000007941 */ /* 0x000fea0003800200 */
.L_x_257:
        /* <DEDUP_REMOVED lines=9> */
.L_x_260:
[----:B------:R-:W-:Y:S05]  /*0890*/  BSYNC.RECONVERGENT B0 ;  /* 0x0000000000007941 */ /* 0x000fea0003800200 */
.L_x_259:
        /* <DEDUP_REMOVED lines=11> */
.L_x_262:
[----:B------:R-:W-:Y:S05]  /*0950*/  BSYNC.RECONVERGENT B0 ;  /* 0x0000000000007941 */ /* 0x000fea0003800200 */
.L_x_261:
        /* <DEDUP_REMOVED lines=9> */
.L_x_264:
[----:B------:R-:W-:Y:S05]  /*09f0*/  BSYNC.RECONVERGENT B0 ;  /* 0x0000000000007941 */ /* 0x000fea0003800200 */
.L_x_263:
        /* <DEDUP_REMOVED lines=9> */
.L_x_266:
[----:B------:R-:W-:Y:S05]  /*0a90*/  BSYNC.RECONVERGENT B0 ;  /* 0x0000000000007941 */ /* 0x000fea0003800200 */
.L_x_265:
        /* <DEDUP_REMOVED lines=9> */
.L_x_268:
[----:B------:R-:W-:Y:S05]  /*0b30*/  BSYNC.RECONVERGENT B0 ;  /* 0x0000000000007941 */ /* 0x000fea0003800200 */
.L_x_267:
        /* <DEDUP_REMOVED lines=9> */
.L_x_270:
[----:B------:R-:W-:Y:S05]  /*0bd0*/  BSYNC.RECONVERGENT B0 ;  /* 0x0000000000007941 */ /* 0x000fea0003800200 */
.L_x_269:
        /* <DEDUP_REMOVED lines=14> */
.L_x_272:
[----:B------:R-:W-:Y:S05]  /*0cc0*/  BSYNC.RECONVERGENT B0 ;  /* 0x0000000000007941 */ /* 0x000fea0003800200 */
.L_x_271:
        /* <DEDUP_REMOVED lines=9> */
.L_x_274:
[----:B------:R-:W-:Y:S05]  /*0d60*/  BSYNC.RECONVERGENT B0 ;  /* 0x0000000000007941 */ /* 0x000fea0003800200 */
.L_x_273:
        /* <DEDUP_REMOVED lines=9> */
.L_x_276:
[----:B------:R-:W-:Y:S05]  /*0e00*/  BSYNC.RECONVERGENT B0 ;  /* 0x0000000000007941 */ /* 0x000fea0003800200 */
.L_x_275:
        /* <DEDUP_REMOVED lines=9> */
.L_x_278:
[----:B------:R-:W-:Y:S05]  /*0ea0*/  BSYNC.RECONVERGENT B0 ;  /* 0x0000000000007941 */ /* 0x000fea0003800200 */
.L_x_277:
        /* <DEDUP_REMOVED lines=9> */
.L_x_280:
[----:B------:R-:W-:Y:S05]  /*0f40*/  BSYNC.RECONVERGENT B0 ;  /* 0x0000000000007941 */ /* 0x000fea0003800200 */
.L_x_279:
        /* <DEDUP_REMOVED lines=9> */
.L_x_282:
[----:B------:R-:W-:Y:S05]  /*0fe0*/  BSYNC.RECONVERGENT B0 ;  /* 0x0000000000007941 */ /* 0x000fea0003800200 */
.L_x_281:
        /* <DEDUP_REMOVED lines=14> */
.L_x_284:
[----:B------:R-:W-:Y:S05]  /*10d0*/  BSYNC.RECONVERGENT B0 ;  /* 0x0000000000007941 */ /* 0x000fea0003800200 */
.L_x_283:
        /* <DEDUP_REMOVED lines=9> */
.L_x_286:
[----:B------:R-:W-:Y:S05]  /*1170*/  BSYNC.RECONVERGENT B0 ;  /* 0x0000000000007941 */ /* 0x000fea0003800200 */
.L_x_285:
        /* <DEDUP_REMOVED lines=9> */
.L_x_288:
[----:B------:R-:W-:Y:S05]  /*1210*/  BSYNC.RECONVERGENT B0 ;  /* 0x0000000000007941 */ /* 0x000fea0003800200 */
.L_x_287:
        /* <DEDUP_REMOVED lines=9> */
.L_x_290:
[----:B------:R-:W-:Y:S05]  /*12b0*/  BSYNC.RECONVERGENT B0 ;  /* 0x0000000000007941 */ /* 0x000fea0003800200 */
.L_x_289:
        /* <DEDUP_REMOVED lines=9> */
.L_x_292:
[----:B------:R-:W-:Y:S05]  /*1350*/  BSYNC.RECONVERGENT B0 ;  /* 0x0000000000007941 */ /* 0x000fea0003800200 */
.L_x_291:
        /* <DEDUP_REMOVED lines=9> */
.L_x_294:
[----:B------:R-:W-:Y:S05]  /*13f0*/  BSYNC.RECONVERGENT B0 ;  /* 0x0000000000007941 */ /* 0x000fea0003800200 */
.L_x_293:
        /* <DEDUP_REMOVED lines=9> */
.L_x_296:
[----:B------:R-:W-:Y:S05]  /*1490*/  BSYNC.RECONVERGENT B0 ;  /* 0x0000000000007941 */ /* 0x000fea0003800200 */
.L_x_295:
[----:B------:R-:W-:Y:S01]  /*14a0*/  BAR.SYNC.DEFER_BLOCKING 0x0 ;  /* 0x0000000000007b1d */ /* 0x000fe20000010000 */
[----:B------:R-:W-:Y:S02]  /*14b0*/  ISETP.GT.U32.AND P6, PT, R13, R0, PT ;  /* 0x000000000d00720c */ /* 0x000fe40003fc4070 */
[C---:B------:R-:W-:Y:S02]  /*14c0*/  LOP3.LUT R21, R0.reuse, 0x200, RZ, 0xc0, !PT ;  /* 0x0000020000157812 */ /* 0x040fe400078ec0ff */
[----:B01234-:R-:W-:Y:S01]  /*14d0*/  LOP3.LUT R15, R0, 0x100, RZ, 0x3c, !PT ;  /* 0x00000100000f7812 */ /* 0x01ffe200078e3cff */
        /* <DEDUP_REMOVED lines=10> */
.L_x_298:
[----:B------:R-:W-:Y:S05]  /*1580*/  BSYNC.RECONVERGENT B0 ;  /* 0x0000000000007941 */ /* 0x000fea0003800200 */
.L_x_297:
        /* <DEDUP_REMOVED lines=10> */
.L_x_300:
[----:B------:R-:W-:Y:S05]  /*1630*/  BSYNC.RECONVERGENT B0 ;  /* 0x0000000000007941 */ /* 0x000fea0003800200 */
.L_x_299:
[----:B------:R-:W-:Y:S06]  /*1640*/  BAR.SYNC.DEFER_BLOCKING 0x0 ;  /* 0x0000000000007b1d */ /* 0x000fec0000010000 */
[----:B------:R-:W-:Y:S04]  /*1650*/  BSSY.RECONVERGENT B0, `(.L_x_301) ;  /* 0x0000008000007945 */ /* 0x000fe80003800200 */
[----:B------:R-:W-:Y:S05]  /*1660*/  @!P5 BRA `(.L_x_302) ;  /* 0x000000000018d947 */ /* 0x000fea0003800000 */
[----:B-1----:R-:W-:Y:S04]  /*1670*/  LDS R11, [R4+UR4] ;  /* 0x00000004040b7984 */ /* 0x002fe80008000800 */
[----:B0-----:R-:W0:Y:S02]  /*1680*/  LDS R13, [R10+UR4] ;  /* 0x000000040a0d7984 */ /* 0x001e240008000800 */
[----:B0-----:R-:W-:-:S04]  /*1690*/  ISETP.GT.AND P6, PT, R11, R13, PT ;  /* 0x0000000d0b00720c */ /* 0x001fc80003fc4270 */
[----:B------:R-:W-:-:S13]  /*16a0*/  ISETP.NE.XOR P6, PT, R18, RZ, P6 ;  /* 0x000000ff1200720c */ /* 0x000fda00037c5a70 */
[----:B------:R2:W-:Y:S04]  /*16b0*/  @P6 STS [R4+UR4], R13 ;  /* 0x0000000d04006988 */ /* 0x0005e80008000804 */
[----:B------:R2:W-:Y:S02]  /*16c0*/  @P6 STS [R10+UR4], R11 ;  /* 0x0000000b0a006988 */ /* 0x0005e40008000804 */
.L_x_302:
[----:B------:R-:W-:Y:S05]  /*16d0*/  BSYNC.RECONVERGENT B0 ;  /* 0x0000000000007941 */ /* 0x000fea0003800200 */
.L_x_301:
[----:B------:R-:W-:Y:S06]  /*16e0*/  BAR.SYNC.DEFER_BLOCKING 0x0 ;  /* 0x0000000000007b1d */ /* 0x000fec0000010000 */
[----:B------:R-:W-:Y:S04]  /*16f0*/  BSSY.RECONVERGENT B0, `(.L_x_303) ;  /* 0x0000008000007945 */ /* 0x000fe80003800200 */
[----:B------:R-:W-:Y:S05]  /*1700*/  @!P4 BRA `(.L_x_304) ;  /* 0x000000000018c947 */ /* 0x000fea0003800000 */
[----:B------:R-:W-:Y:S04]  /*1710*/  LDS R20, [R4+UR4] ;  /* 0x0000000404147984 */ /* 0x000fe80008000800 */
[----:B-12---:R-:W1:Y:S02]  /*1720*/  LDS R11, [R9+UR4] ;  /* 0x00000004090b7984 */ /* 0x006e640008000800 */
[----:B-1----:R-:W-:-:S04]  /*1730*/  ISETP.GT.AND P6, PT, R20, R11, PT ;  /* 0x0000000b1400720c */ /* 0x002fc80003fc4270 */
[----:B------:R-:W-:-:S13]  /*1740*/  ISETP.NE.XOR P6, PT, R18, RZ, P6 ;  /* 0x000000ff1200720c */ /* 0x000fda00037c5a70 */
[----:B------:R3:W-:Y:S04]  /*1750*/  @P6 STS [R4+UR4], R11 ;  /* 0x0000000b04006988 */ /* 0x0007e80008000804 */
[----:B------:R3:W-:Y:S02]  /*1760*/  @P6 STS [R9+UR4], R20 ;  /* 0x0000001409006988 */ /* 0x0007e40008000804 */
.L_x_304:
[----:B------:R-:W-:Y:S05]  /*1770*/  BSYNC.RECONVERGENT B0 ;  /* 0x0000000000007941 */ /* 0x000fea0003800200 */
.L_x_303:
[----:B------:R-:W-:Y:S06]  /*1780*/  BAR.SYNC.DEFER_BLOCKING 0x0 ;  /* 0x0000000000007b1d */ /* 0x000fec0000010000 */
[----:B------:R-:W-:Y:S04]  /*1790*/  BSSY.RECONVERGENT B0, `(.L_x_305) ;  /* 0x0000008000007945 */ /* 0x000fe80003800200 */
[----:B------:R-:W-:Y:S05]  /*17a0*/  @!P3 BRA `(.L_x_306) ;  /* 0x000000000018b947 */ /* 0x000fea0003800000 */
[----:B-123--:R-:W-:Y:S04]  /*17b0*/  LDS R11, [R4+UR4] ;  /* 0x00000004040b7984 */ /* 0x00efe80008000800 */
[----:B0-----:R-:W0:Y:S02]  /*17c0*/  LDS R13, [R8+UR4] ;  /* 0x00000004080d7984 */ /* 0x001e240008000800 */
[----:B0-----:R-:W-:-:S04]  /*17d0*/  ISETP.GT.AND P6, PT, R11, R13, PT ;  /* 0x0000000d0b00720c */ /* 0x001fc80003fc4270 */
[----:B------:R-:W-:-:S13]  /*17e0*/  ISETP.NE.XOR P6, PT, R18, RZ, P6 ;  /* 0x000000ff1200720c */ /* 0x000fda00037c5a70 */
[----:B------:R4:W-:Y:S04]  /*17f0*/  @P6 STS [R4+UR4], R13 ;  /* 0x0000000d04006988 */ /* 0x0009e80008000804 */
[----:B------:R4:W-:Y:S02]  /*1800*/  @P6 STS [R8+UR4], R11 ;  /* 0x0000000b08006988 */ /* 0x0009e40008000804 */
.L_x_306:
[----:B------:R-:W-:Y:S05]  /*1810*/  BSYNC.RECONVERGENT B0 ;  /* 0x0000000000007941 */ /* 0x000fea0003800200 */
.L_x_305:
[----:B------:R-:W-:Y:S06]  /*1820*/  BAR.SYNC.DEFER_BLOCKING 0x0 ;  /* 0x0000000000007b1d */ /* 0x000fec0000010000 */
[----:B------:R-:W-:Y:S04]  /*1830*/  BSSY.RECONVERGENT B0, `(.L_x_307) ;  /* 0x0000008000007945 */ /* 0x000fe80003800200 */
[----:B------:R-:W-:Y:S05]  /*1840*/  @!P2 BRA `(.L_x_308) ;  /* 0x000000000018a947 */ /* 0x000fea0003800000 */
[----:B---3--:R-:W-:Y:S04]  /*1850*/  LDS R20, [R4+UR4] ;  /* 0x0000000404147984 */ /* 0x008fe80008000800 */
[----:B-12-4-:R-:W1:Y:S02]  /*1860*/  LDS R11, [R7+UR4] ;  /* 0x00000004070b7984 */ /* 0x016e640008000800 */
[----:B-1----:R-:W-:-:S04]  /*1870*/  ISETP.GT.AND P6, PT, R20, R11, PT ;  /* 0x0000000b1400720c */ /* 0x002fc80003fc4270 */
[----:B------:R-:W-:-:S13]  /*1880*/  ISETP.NE.XOR P6, PT, R18, RZ, P6 ;  /* 0x000000ff1200720c */ /* 0x000fda00037c5a70 */
[----:B------:R1:W-:Y:S04]  /*1890*/  @P6 STS [R4+UR4], R11 ;  /* 0x0000000b04006988 */ /* 0x0003e80008000804 */
[----:B------:R1:W-:Y:S02]  /*18a0*/  @P6 STS [R7+UR4], R20 ;  /* 0x0000001407006988 */ /* 0x0003e40008000804 */
.L_x_308:
[----:B------:R-:W-:Y:S05]  /*18b0*/  BSYNC.RECONVERGENT B0 ;  /* 0x0000000000007941 */ /* 0x000fea0003800200 */
.L_x_307:
[----:B------:R-:W-:Y:S06]  /*18c0*/  BAR.SYNC.DEFER_BLOCKING 0x0 ;  /* 0x0000000000007b1d */ /* 0x000fec0000010000 */
[----:B------:R-:W-:Y:S04]  /*18d0*/  BSSY.RECONVERGENT B0, `(.L_x_309) ;  /* 0x0000008000007945 */ /* 0x000fe80003800200 */
[----:B------:R-:W-:Y:S05]  /*18e0*/  @!P1 BRA `(.L_x_310) ;  /* 0x0000000000189947 */ /* 0x000fea0003800000 */
[----:B-1234-:R-:W-:Y:S04]  /*18f0*/  LDS R11, [R4+UR4] ;  /* 0x00000004040b7984 */ /* 0x01efe80008000800 */
[----:B0-----:R-:W0:Y:S02]  /*1900*/  LDS R13, [R6+UR4] ;  /* 0x00000004060d7984 */ /* 0x001e240008000800 */
[----:B0-----:R-:W-:-:S04]  /*1910*/  ISETP.GT.AND P6, PT, R11, R13, PT ;  /* 0x0000000d0b00720c */ /* 0x001fc80003fc4270 */
[----:B------:R-:W-:-:S13]  /*1920*/  ISETP.NE.XOR P6, PT, R18, RZ, P6 ;  /* 0x000000ff1200720c */ /* 0x000fda00037c5a70 */
[----:B------:R0:W-:Y:S04]  /*1930*/  @P6 STS [R4+UR4], R13 ;  /* 0x0000000d04006988 */ /* 0x0001e80008000804 */
[----:B------:R0:W-:Y:S02]  /*1940*/  @P6 STS [R6+UR4], R11 ;  /* 0x0000000b06006988 */ /* 0x0001e40008000804 */
.L_x_310:
[----:B------:R-:W-:Y:S05]  /*1950*/  BSYNC.RECONVERGENT B0 ;  /* 0x0000000000007941 */ /* 0x000fea0003800200 */
.L_x_309:
        /* <DEDUP_REMOVED lines=9> */
.L_x_312:
[----:B------:R-:W-:Y:S05]  /*19f0*/  BSYNC.RECONVERGENT B0 ;  /* 0x0000000000007941 */ /* 0x000fea0003800200 */
.L_x_311:
        /* <DEDUP_REMOVED lines=11> */
.L_x_314:
[----:B------:R-:W-:Y:S05]  /*1ab0*/  BSYNC.RECONVERGENT B0 ;  /* 0x0000000000007941 */ /* 0x000fea0003800200 */
.L_x_313:
[----:B------:R-:W-:Y:S01]  /*1ac0*/  BAR.SYNC.DEFER_BLOCKING 0x0 ;  /* 0x0000000000007b1d */ /* 0x000fe20000010000 */
[----:B------:R-:W-:-:S05]  /*1ad0*/  ISETP.NE.AND P6, PT, R22, RZ, PT ;  /* 0x000000ff1600720c */ /* 0x000fca0003fc5270 */
[----:B------:R-:W-:Y:S08]  /*1ae0*/  BSSY.RECONVERGENT B0, `(.L_x_315) ;  /* 0x0000008000007945 */ /* 0x000ff00003800200 */
[----:B------:R-:W-:Y:S05]  /*1af0*/  @!P6 BRA `(.L_x_316) ;  /* 0x000000000018e947 */ /* 0x000fea0003800000 */
[----:B01234-:R-:W-:Y:S04]  /*1b00*/  LDS R11, [R4+UR4] ;  /* 0x00000004040b7984 */ /* 0x01ffe80008000800 */
[----:B------:R-:W0:Y:S02]  /*1b10*/  LDS R0, [R14+UR4] ;  /* 0x000000040e007984 */ /* 0x000e240008000800 */
[----:B0-----:R-:W-:-:S04]  /*1b20*/  ISETP.GT.AND P6, PT, R11, R0, PT ;  /* 0x000000000b00720c */ /* 0x001fc80003fc4270 */
[----:B------:R-:W-:-:S13]  /*1b30*/  ISETP.NE.XOR P6, PT, R21, RZ, P6 ;  /* 0x000000ff1500720c */ /* 0x000fda00037c5a70 */
[----:B------:R0:W-:Y:S04]  /*1b40*/  @P6 STS [R4+UR4], R0 ;  /* 0x0000000004006988 */ /* 0x0001e80008000804 */
[----:B------:R0:W-:Y:S02]  /*1b50*/  @P6 STS [R14+UR4], R11 ;  /* 0x0000000b0e006988 */ /* 0x0001e40008000804 */
.L_x_316:
[----:B------:R-:W-:Y:S05]  /*1b60*/  BSYNC.RECONVERGENT B0 ;  /* 0x0000000000007941 */ /* 0x000fea0003800200 */
.L_x_315:
        /* <DEDUP_REMOVED lines=10> */
.L_x_318:
[----:B------:R-:W-:Y:S05]  /*1c10*/  BSYNC.RECONVERGENT B0 ;  /* 0x0000000000007941 */ /* 0x000fea0003800200 */
.L_x_317:
        /* <DEDUP_REMOVED lines=9> */
.L_x_320:
[----:B------:R-:W-:Y:S05]  /*1cb0*/  BSYNC.RECONVERGENT B0 ;  /* 0x0000000000007941 */ /* 0x000fea0003800200 */
.L_x_319:
        /* <DEDUP_REMOVED lines=9> */
.L_x_322:
[----:B------:R-:W-:Y:S05]  /*1d50*/  BSYNC.RECONVERGENT B0 ;  /* 0x0000000000007941 */ /* 0x000fea0003800200 */
.L_x_321:
        /* <DEDUP_REMOVED lines=9> */
.L_x_324:
[----:B------:R-:W-:Y:S05]  /*1df0*/  BSYNC.RECONVERGENT B0 ;  /* 0x0000000000007941 */ /* 0x000fea0003800200 */
.L_x_323:
        /* <DEDUP_REMOVED lines=9> */
.L_x_326:
[----:B------:R-:W-:Y:S05]  /*1e90*/  BSYNC.RECONVERGENT B0 ;  /* 0x0000000000007941 */ /* 0x000fea0003800200 */
.L_x_325:
        /* <DEDUP_REMOVED lines=9> */
.L_x_328:
[----:B------:R-:W-:Y:S05]  /*1f30*/  BSYNC.RECONVERGENT B0 ;  /* 0x0000000000007941 */ /* 0x000fea0003800200 */
.L_x_327:
        /* <DEDUP_REMOVED lines=9> */
.L_x_330:
[----:B------:R-:W-:Y:S05]  /*1fd0*/  BSYNC.RECONVERGENT B0 ;  /* 0x0000000000007941 */ /* 0x000fea0003800200 */
.L_x_329:
[----:B------:R-:W-:Y:S01]  /*1fe0*/  BAR.SYNC.DEFER_BLOCKING 0x0 ;  /* 0x0000000000007b1d */ /* 0x000fe20000010000 */
[----:B------:R-:W-:-:S13]  /*1ff0*/  ISETP.NE.AND P0, PT, R16, RZ, PT ;  /* 0x000000ff1000720c */ /* 0x000fda0003f05270 */
[----:B------:R-:W-:Y:S05]  /*2000*/  @P0 EXIT ;  /* 0x000000000000094d */ /* 0x000fea0003800000 */
[----:B0-----:R-:W0:Y:S04]  /*2010*/  LDS R5, [R4+UR4] ;  /* 0x0000000404057984 */ /* 0x001e280008000800 */
[----:B0-----:R-:W-:Y:S01]  /*2020*/  STG.E desc[UR6][R2.64], R5 ;  /* 0x0000000502007986 */ /* 0x001fe2000c101906 */
[----:B------:R-:W-:Y:S05]  /*2030*/  EXIT ;  /* 0x000000000000794d */ /* 0x000fea0003800000 */
.L_x_331:
        /* <DEDUP_REMOVED lines=12> */
.L_x_345:


//--------------------- .text._Z27bitonic_global_fused_kernelPiii --------------------------
	.section	.text._Z27bitonic_global_fused_kernelPiii,"ax",@progbits
	.align	128
        .global         _Z27bitonic_global_fused_kernelPiii
        .type           _Z27bitonic_global_fused_kernelPiii,@function
        .size           _Z27bitonic_global_fused_kernelPiii,(.L_x_346 - _Z27bitonic_global_fused_kernelPiii)
        .other          _Z27bitonic_global_fused_kernelPiii,@"STO_CUDA_ENTRY STV_DEFAULT"
_Z27bitonic_global_fused_kernelPiii:
.text._Z27bitonic_global_fused_kernelPiii:
[----:B------:R-:W-:Y:S01]  /*0000*/  LDC R1, c[0x0][0x37c] ;  /* 0x0000df00ff017b82 */ /* 0x000fe20000000800 */
[----:B------:R-:W0:Y:S07]  /*0010*/  S2R R0, SR_TID.X ;  /* 0x0000000000007919 */ /* 0x000e2e0000002100 */
[----:B------:R-:W0:Y:S01]  /*0020*/  S2UR UR4, SR_CTAID.X ;  /* 0x00000000000479c3 */ /* 0x000e220000002500 */
[----:B------:R-:W1:Y:S07]  /*0030*/  LDCU UR5, c[0x0][0x388] ;  /* 0x00007100ff0577ac */ /* 0x000e6e0008000800 */
[----:B------:R-:W0:Y:S02]  /*0040*/  LDC R9, c[0x0][0x360] ;  /* 0x0000d800ff097b82 */ /* 0x000e240000000800 */
[----:B0-----:R-:W-:-:S05]  /*0050*/  IMAD R0, R9, UR4, R0 ;  /* 0x0000000409007c24 */ /* 0x001fca000f8e0200 */
[----:B-1----:R-:W-:-:S13]  /*0060*/  ISETP.GE.AND P0, PT, R0, UR5, PT ;  /* 0x0000000500007c0c */ /* 0x002fda000bf06270 */
[----:B------:R-:W-:Y:S05]  /*0070*/  @P0 EXIT ;  /* 0x000000000000094d */ /* 0x000fea0003800000 */
[----:B------:R-:W0:Y:S01]  /*0080*/  LDCU UR5, c[0x0][0x370] ;  /* 0x00006e00ff0577ac */ /* 0x000e220008000800 */
[----:B------:R-:W1:Y:S01]  /*0090*/  LDCU UR4, c[0x0][0x38c] ;  /* 0x00007180ff0477ac */ /* 0x000e620008000800 */
[----:B------:R-:W2:Y:S01]  /*00a0*/  LDCU.64 UR6, c[0x0][0x358] ;  /* 0x00006b00ff0677ac */ /* 0x000ea20008000a00 */
[----:B------:R-:W3:Y:S01]  /*00b0*/  LDCU UR8, c[0x0][0x388] ;  /* 0x00007100ff0877ac */ /* 0x000ee20008000800 */
[----:B------:R-:W4:Y:S01]  /*00c0*/  LDCU UR9, c[0x0][0x38c] ;  /* 0x00007180ff0977ac */ /* 0x000f220008000800 */
[----:B0-----:R-:W-:Y:S01]  /*00d0*/  IMAD R9, R9, UR5, RZ ;  /* 0x0000000509097c24 */ /* 0x001fe2000f8e02ff */
[----:B-1----:R-:W-:-:S12]  /*00e0*/  USHF.R.S32.HI UR4, URZ, 0x1, UR4 ;  /* 0x00000001ff047899 */ /* 0x002fd80008011404 */
.L_x_336:
[----:B------:R-:W-:-:S09]  /*00f0*/  UISETP.GE.AND UP0, UPT, UR4, 0x1, UPT ;  /* 0x000000010400788c */ /* 0x000fd2000bf06270 */
[----:B-1----:R-:W-:Y:S05]  /*0100*/  BRA.U !UP0, `(.L_x_332) ;  /* 0x0000000108547547 */ /* 0x002fea000b800000 */
[----:B------:R-:W0:Y:S01]  /*0110*/  LDC.64 R2, c[0x0][0x380] ;  /* 0x0000e000ff027b82 */ /* 0x000e220000000a00 */
[----:B------:R-:W-:-:S07]  /*0120*/  IMAD.U32 R5, RZ, RZ, UR4 ;  /* 0x00000004ff057e24 */ /* 0x000fce000f8e00ff */
[----:B------:R-:W1:Y:S01]  /*0130*/  LDC.64 R6, c[0x0][0x380] ;  /* 0x0000e000ff067b82 */ /* 0x000e620000000a00 */
[----:B0-----:R-:W-:-:S07]  /*0140*/  IMAD.WIDE R2, R0, 0x4, R2 ;  /* 0x0000000400027825 */ /* 0x001fce00078e0202 */
.L_x_335:
[CC--:B------:R-:W-:Y:S01]  /*0150*/  LOP3.LUT R11, R5.reuse, R0.reuse, RZ, 0x3c, !PT ;  /* 0x00000000050b7212 */ /* 0x0c0fe200078e3cff */
[----:B------:R-:W-:Y:S01]  /*0160*/  BSSY.RECONVERGENT B0, `(.L_x_333) ;  /* 0x000000d000007945 */ /* 0x000fe20003800200 */
[----:B------:R-:W-:Y:S02]  /*0170*/  ISETP.GT.U32.AND P1, PT, R5, 0x1, PT ;  /* 0x000000010500780c */ /* 0x000fe40003f24070 */
[C---:B---3--:R-:W-:Y:S02]  /*0180*/  ISETP.GE.AND P0, PT, R11.reuse, UR8, PT ;  /* 0x000000080b007c0c */ /* 0x048fe4000bf06270 */
[----:B------:R-:W-:Y:S02]  /*0190*/  SHF.R.U32.HI R8, RZ, 0x1, R5 ;  /* 0x00000001ff087819 */ /* 0x000fe40000011605 */
[----:B------:R-:W-:-:S13]  /*01a0*/  ISETP.LE.OR P0, PT, R11, R0, P0 ;  /* 0x000000000b00720c */ /* 0x000fda0000703670 */
[----:B------:R-:W-:Y:S05]  /*01b0*/  @P0 BRA `(.L_x_334) ;  /* 0x00000000001c0947 */ /* 0x000fea0003800000 */
[----:B-1----:R-:W-:Y:S02]  /*01c0*/  IMAD.WIDE R4, R11, 0x4, R6 ;  /* 0x000000040b047825 */ /* 0x002fe400078e0206 */
[----:B--2---:R-:W2:Y:S04]  /*01d0*/  LDG.E.CONSTANT R11, desc[UR6][R2.64] ;  /* 0x00000006020b7981 */ /* 0x004ea8000c1e9900 */
[----:B------:R-:W2:Y:S01]  /*01e0*/  LDG.E.CONSTANT R10, desc[UR6][R4.64] ;  /* 0x00000006040a7981 */ /* 0x000ea2000c1e9900 */
[----:B----4-:R-:W-:-:S04]  /*01f0*/  LOP3.LUT P0, RZ, R0, UR9, RZ, 0xc0, !PT ;  /* 0x0000000900ff7c12 */ /* 0x010fc8000f80c0ff */
[----:B--2---:R-:W-:-:S13]  /*0200*/  ISETP.GT.XOR P0, PT, R11, R10, P0 ;  /* 0x0000000a0b00720c */ /* 0x004fda0000704a70 */
[----:B------:R0:W-:Y:S04]  /*0210*/  @P0 STG.E desc[UR6][R2.64], R10 ;  /* 0x0000000a02000986 */ /* 0x0001e8000c101906 */
[----:B------:R0:W-:Y:S02]  /*0220*/  @P0 STG.E desc[UR6][R4.64], R11 ;  /* 0x0000000b04000986 */ /* 0x0001e4000c101906 */
.L_x_334:
[----:B--2-4-:R-:W-:Y:S05]  /*0230*/  BSYNC.RECONVERGENT B0 ;  /* 0x0000000000007941 */ /* 0x014fea0003800200 */
.L_x_333:
[----:B0-----:R-:W-:Y:S01]  /*0240*/  IMAD.MOV.U32 R5, RZ, RZ, R8 ;  /* 0x000000ffff057224 */ /* 0x001fe200078e0008 */
[----:B------:R-:W-:Y:S06]  /*0250*/  @P1 BRA `(.L_x_335) ;  /* 0xfffffffc00bc1947 */ /* 0x000fec000383ffff */
.L_x_332:
[----:B------:R-:W0:Y:S01]  /*0260*/  LDCU UR5, c[0x0][0x388] ;  /* 0x00007100ff0577ac */ /* 0x000e220008000800 */
[----:B------:R-:W-:-:S05]  /*0270*/  IMAD.IADD R0, R9, 0x1, R0 ;  /* 0x0000000109007824 */ /* 0x000fca00078e0200 */
[----:B0-----:R-:W-:-:S13]  /*0280*/  ISETP.GE.AND P0, PT, R0, UR5, PT ;  /* 0x0000000500007c0c */ /* 0x001fda000bf06270 */
[----:B------:R-:W-:Y:S05]  /*0290*/  @!P0 BRA `(.L_x_336) ;  /* 0xfffffffc00948947 */ /* 0x000fea000383ffff */
[----:B--234-:R-:W-:Y:S05]  /*02a0*/  EXIT ;  /* 0x000000000000794d */ /* 0x01cfea0003800000 */
.L_x_337:
        /* <DEDUP_REMOVED lines=13> */
.L_x_346:


//--------------------- .text._Z28bitonic_global_stride_kernelPiiii --------------------------
	.section	.text._Z28bitonic_global_stride_kernelPiiii,"ax",@progbits
	.align	128
        .global         _Z28bitonic_global_stride_kernelPiiii
        .type           _Z28bitonic_global_stride_kernelPiiii,@function
        .size           _Z28bitonic_global_stride_kernelPiiii,(.L_x_347 - _Z28bitonic_global_stride_kernelPiiii)
        .other          _Z28bitonic_global_stride_kernelPiiii,@"STO_CUDA_ENTRY STV_DEFAULT"
_Z28bitonic_global_stride_kernelPiiii:
.text._Z28bitonic_global_stride_kernelPiiii:
        /* <DEDUP_REMOVED lines=8> */
[----:B------:R-:W0:Y:S01]  /*0080*/  LDC.64 R2, c[0x0][0x380] ;  /* 0x0000e000ff027b82 */ /* 0x000e220000000a00 */
[----:B------:R-:W1:Y:S01]  /*0090*/  LDCU UR4, c[0x0][0x370] ;  /* 0x00006e00ff0477ac */ /* 0x000e620008000800 */
[----:B------:R-:W2:Y:S06]  /*00a0*/  LDCU.64 UR6, c[0x0][0x358] ;  /* 0x00006b00ff0677ac */ /* 0x000eac0008000a00 */
[----:B------:R-:W3:Y:S01]  /*00b0*/  LDC.64 R12, c[0x0][0x388] ;  /* 0x0000e200ff0c7b82 */ /* 0x000ee20000000a00 */
[----:B------:R-:W4:Y:S01]  /*00c0*/  LDCU UR5, c[0x0][0x390] ;  /* 0x00007200ff0577ac */ /* 0x000f220008000800 */
[----:B-1----:R-:W-:-:S07]  /*00d0*/  IMAD R9, R9, UR4, RZ ;  /* 0x0000000409097c24 */ /* 0x002fce000f8e02ff */
.L_x_340:
[----:B-1-3--:R-:W-:Y:S01]  /*00e0*/  LOP3.LUT R7, R0, R13, RZ, 0x3c, !PT ;  /* 0x0000000d00077212 */ /* 0x00afe200078e3cff */
[----:B------:R-:W-:Y:S03]  /*00f0*/  BSSY.RECONVERGENT B0, `(.L_x_338) ;  /* 0x000000c000007945 */ /* 0x000fe60003800200 */
[----:B------:R-:W-:-:S04]  /*0100*/  ISETP.GE.AND P0, PT, R7, R12, PT ;  /* 0x0000000c0700720c */ /* 0x000fc80003f06270 */
[----:B------:R-:W-:-:S13]  /*0110*/  ISETP.LE.OR P0, PT, R7, R0, P0 ;  /* 0x000000000700720c */ /* 0x000fda0000703670 */
[----:B------:R-:W-:Y:S05]  /*0120*/  @P0 BRA `(.L_x_339) ;  /* 0x0000000000200947 */ /* 0x000fea0003800000 */
[----:B0-----:R-:W-:-:S04]  /*0130*/  IMAD.WIDE R6, R7, 0x4, R2 ;  /* 0x0000000407067825 */ /* 0x001fc800078e0202 */
[C---:B------:R-:W-:Y:S01]  /*0140*/  IMAD.WIDE R4, R0.reuse, 0x4, R2 ;  /* 0x0000000400047825 */ /* 0x040fe200078e0202 */
[----:B--2---:R-:W2:Y:S04]  /*0150*/  LDG.E R8, desc[UR6][R6.64] ;  /* 0x0000000606087981 */ /* 0x004ea8000c1e1900 */
[----:B------:R-:W2:Y:S01]  /*0160*/  LDG.E R11, desc[UR6][R4.64] ;  /* 0x00000006040b7981 */ /* 0x000ea2000c1e1900 */
[----:B----4-:R-:W-:-:S04]  /*0170*/  LOP3.LUT P0, RZ, R0, UR5, RZ, 0xc0, !PT ;  /* 0x0000000500ff7c12 */ /* 0x010fc8000f80c0ff */
[----:B--2---:R-:W-:-:S13]  /*0180*/  ISETP.GT.XOR P0, PT, R11, R8, P0 ;  /* 0x000000080b00720c */ /* 0x004fda0000704a70 */
[----:B------:R1:W-:Y:S04]  /*0190*/  @P0 STG.E desc[UR6][R4.64], R8 ;  /* 0x0000000804000986 */ /* 0x0003e8000c101906 */
[----:B------:R1:W-:Y:S02]  /*01a0*/  @P0 STG.E desc[UR6][R6.64], R11 ;  /* 0x0000000b06000986 */ /* 0x0003e4000c101906 */
.L_x_339:
[----:B--2-4-:R-:W-:Y:S05]  /*01b0*/  BSYNC.RECONVERGENT B0 ;  /* 0x0000000000007941 */ /* 0x014fea0003800200 */
.L_x_338:
[----:B------:R-:W-:-:S05]  /*01c0*/  IMAD.IADD R0, R9, 0x1, R0 ;  /* 0x0000000109007824 */ /* 0x000fca00078e0200 */
[----:B------:R-:W-:-:S13]  /*01d0*/  ISETP.GE.AND P0, PT, R0, R12, PT ;  /* 0x0000000c0000720c */ /* 0x000fda0003f06270 */
[----:B------:R-:W-:Y:S05]  /*01e0*/  @!P0 BRA `(.L_x_340) ;  /* 0xfffffffc00bc8947 */ /* 0x000fea000383ffff */
[----:B------:R-:W-:Y:S05]  /*01f0*/  EXIT ;  /* 0x000000000000794d */ /* 0x000fea0003800000 */
.L_x_341:
        /* <DEDUP_REMOVED lines=16> */
.L_x_347:


//--------------------- .nv.shared._Z21bitonic_shared_kernelILi1024EEvPii --------------------------
	.section	.nv.shared._Z21bitonic_shared_kernelILi1024EEvPii,"aw",@nobits
	.sectionflags	@""
	.align	4
.nv.shared._Z21bitonic_shared_kernelILi1024EEvPii:
	.zero		5120


//--------------------- .nv.shared.reserved.0     --------------------------
	.section	.nv.shared.reserved.0,"aw",@nobits
	.weak		__nv_reservedSMEM_offset_0_alias
	.size		__nv_reservedSMEM_offset_0_alias, 0, 64
	.other		__nv_reservedSMEM_offset_0_alias,@"STO_CUDA_RESERVED_SHARED STV_DEFAULT"
__nv_reservedSMEM_offset_0_alias:
	.zero		0
	.zero		64


//--------------------- .nv.shared._Z21bitonic_shared_kernelILi128EEvPii --------------------------
	.section	.nv.shared._Z21bitonic_shared_kernelILi128EEvPii,"aw",@nobits
	.sectionflags	@""
	.align	4
.nv.shared._Z21bitonic_shared_kernelILi128EEvPii:
	.zero		1536


//--------------------- .nv.shared._Z21bitonic_shared_kernelILi256EEvPii --------------------------
	.section	.nv.shared._Z21bitonic_shared_kernelILi256EEvPii,"aw",@nobits
	.sectionflags	@""
	.align	4
.nv.shared._Z21bitonic_shared_kernelILi256EEvPii:
	.zero		2048


//--------------------- .nv.shared._Z21bitonic_shared_kernelILi512EEvPii --------------------------
	.section	.nv.shared._Z21bitonic_shared_kernelILi512EEvPii,"aw",@nobits
	.sectionflags	@""
	.align	4
.nv.shared._Z21bitonic_shared_kernelILi512EEvPii:
	.zero		3072


//--------------------- .nv.constant0._Z21bitonic_shared_kernelILi1024EEvPii --------------------------
	.section	.nv.constant0._Z21bitonic_shared_kernelILi1024EEvPii,"a",@progbits
	.sectionflags	@""
	.align	4
.nv.constant0._Z21bitonic_shared_kernelILi1024EEvPii:
	.zero		908


//--------------------- .nv.constant0._Z21bitonic_shared_kernelILi128EEvPii --------------------------
	.section	.nv.constant0._Z21bitonic_shared_kernelILi128EEvPii,"a",@progbits
	.sectionflags	@""
	.align	4
.nv.constant0._Z21bitonic_shared_kernelILi128EEvPii:
	.zero		908


//--------------------- .nv.constant0._Z21bitonic_shared_kernelILi256EEvPii --------------------------
	.section	.nv.constant0._Z21bitonic_shared_kernelILi256EEvPii,"a",@progbits
	.sectionflags	@""
	.align	4
.nv.constant0._Z21bitonic_shared_kernelILi256EEvPii:
	.zero		908


//--------------------- .nv.constant0._Z21bitonic_shared_kernelILi512EEvPii --------------------------
	.section	.nv.constant0._Z21bitonic_shared_kernelILi512EEvPii,"a",@progbits
	.sectionflags	@""
	.align	4
.nv.constant0._Z21bitonic_shared_kernelILi512EEvPii:
	.zero		908


//--------------------- .nv.constant0._Z27bitonic_global_fused_kernelPiii --------------------------
	.section	.nv.constant0._Z27bitonic_global_fused_kernelPiii,"a",@progbits
	.sectionflags	@""
	.align	4
.nv.constant0._Z27bitonic_global_fused_kernelPiii:
	.zero		912


//--------------------- .nv.constant0._Z28bitonic_global_stride_kernelPiiii --------------------------
	.section	.nv.constant0._Z28bitonic_global_stride_kernelPiiii,"a",@progbits
	.sectionflags	@""
	.align	4
.nv.constant0._Z28bitonic_global_stride_kernelPiiii:
	.zero		916


//--------------------- SYMBOLS --------------------------

	.type		.nv.reservedSmem.offset0,@object
	.size		.nv.reservedSmem.offset0,0x4
	.type		.nv.reservedSmem.cap,@object
	.size		.nv.reservedSmem.cap,0x4
